//
// Generated by NVIDIA NVVM Compiler
//
// Compiler Build ID: CL-36424714
// Cuda compilation tools, release 13.0, V13.0.88
// Based on NVVM 20.0.0
//

.version 9.0
.target sm_100
.address_size 64

	// .globl	_Z15MatrixMultGPUv1PfS_S_i
// _ZZ9mult_gpu2ILj32EEvPfS0_S0_iE3OUT has been demoted
// _ZZ9mult_gpu2ILj32EEvPfS0_S0_iE4rowB has been demoted
// _ZZ9mult_gpu2ILj64EEvPfS0_S0_iE3OUT has been demoted
// _ZZ9mult_gpu2ILj64EEvPfS0_S0_iE4rowB has been demoted
// _ZZ9mult_gpu2ILj96EEvPfS0_S0_iE3OUT has been demoted
// _ZZ9mult_gpu2ILj96EEvPfS0_S0_iE4rowB has been demoted
// _ZZ9mult_gpu3ILj32EEvPfS0_S0_iE3OUT has been demoted
// _ZZ9mult_gpu3ILj32EEvPfS0_S0_iE4rowB has been demoted
// _ZZ9mult_gpu3ILj64EEvPfS0_S0_iE3OUT has been demoted
// _ZZ9mult_gpu3ILj64EEvPfS0_S0_iE4rowB has been demoted
// _ZZ9mult_gpu4ILj32EEvPfS0_S0_iE3OUT has been demoted

.visible .entry _Z15MatrixMultGPUv1PfS_S_i(
	.param .u64 .ptr .align 1 _Z15MatrixMultGPUv1PfS_S_i_param_0,
	.param .u64 .ptr .align 1 _Z15MatrixMultGPUv1PfS_S_i_param_1,
	.param .u64 .ptr .align 1 _Z15MatrixMultGPUv1PfS_S_i_param_2,
	.param .u32 _Z15MatrixMultGPUv1PfS_S_i_param_3
)
{
	.reg .pred 	%p<10>;
	.reg .b32 	%r<42>;
	.reg .b32 	%f<67>;
	.reg .b64 	%rd<67>;

	ld.param.u64 	%rd14, [_Z15MatrixMultGPUv1PfS_S_i_param_0];
	ld.param.u64 	%rd15, [_Z15MatrixMultGPUv1PfS_S_i_param_1];
	ld.param.u32 	%r19, [_Z15MatrixMultGPUv1PfS_S_i_param_3];
	cvta.to.global.u64 	%rd1, %rd15;
	cvta.to.global.u64 	%rd2, %rd14;
	mov.u32 	%r20, %ctaid.x;
	mov.u32 	%r21, %ntid.x;
	mov.u32 	%r22, %tid.x;
	mad.lo.s32 	%r1, %r20, %r21, %r22;
	mov.u32 	%r23, %ctaid.y;
	mov.u32 	%r24, %ntid.y;
	mov.u32 	%r25, %tid.y;
	mad.lo.s32 	%r26, %r23, %r24, %r25;
	max.s32 	%r27, %r1, %r26;
	setp.ge.s32 	%p1, %r27, %r19;
	@%p1 bra 	$L__BB0_13;
	mul.lo.s32 	%r3, %r19, %r26;
	and.b32  	%r4, %r19, 7;
	setp.lt.u32 	%p2, %r19, 8;
	mov.b32 	%r40, 0;
	mov.f32 	%f66, 0f00000000;
	@%p2 bra 	$L__BB0_4;
	and.b32  	%r40, %r19, 2147483640;
	neg.s32 	%r38, %r40;
	mul.wide.s32 	%rd16, %r19, 4;
	add.s64 	%rd3, %rd1, %rd16;
	shl.b32 	%r7, %r19, 3;
	mul.wide.s32 	%rd17, %r19, 8;
	add.s64 	%rd4, %rd1, %rd17;
	mul.wide.s32 	%rd18, %r19, 12;
	add.s64 	%rd5, %rd1, %rd18;
	mul.wide.s32 	%rd19, %r19, 16;
	add.s64 	%rd6, %rd1, %rd19;
	mul.wide.s32 	%rd20, %r19, 20;
	add.s64 	%rd7, %rd1, %rd20;
	mul.wide.s32 	%rd21, %r19, 24;
	add.s64 	%rd8, %rd1, %rd21;
	mul.wide.s32 	%rd22, %r19, 28;
	add.s64 	%rd9, %rd1, %rd22;
	mul.wide.u32 	%rd23, %r3, 4;
	add.s64 	%rd24, %rd23, %rd2;
	add.s64 	%rd66, %rd24, 16;
	mov.f32 	%f66, 0f00000000;
	mov.u32 	%r37, %r1;
$L__BB0_3:
	.pragma "nounroll";
	mul.wide.s32 	%rd25, %r37, 4;
	add.s64 	%rd26, %rd3, %rd25;
	add.s64 	%rd27, %rd4, %rd25;
	add.s64 	%rd28, %rd5, %rd25;
	add.s64 	%rd29, %rd6, %rd25;
	add.s64 	%rd30, %rd7, %rd25;
	add.s64 	%rd31, %rd8, %rd25;
	add.s64 	%rd32, %rd9, %rd25;
	add.s64 	%rd33, %rd1, %rd25;
	ld.global.f32 	%f16, [%rd66+-16];
	ld.global.f32 	%f17, [%rd33];
	fma.rn.f32 	%f18, %f16, %f17, %f66;
	ld.global.f32 	%f19, [%rd66+-12];
	ld.global.f32 	%f20, [%rd26];
	fma.rn.f32 	%f21, %f19, %f20, %f18;
	ld.global.f32 	%f22, [%rd66+-8];
	ld.global.f32 	%f23, [%rd27];
	fma.rn.f32 	%f24, %f22, %f23, %f21;
	ld.global.f32 	%f25, [%rd66+-4];
	ld.global.f32 	%f26, [%rd28];
	fma.rn.f32 	%f27, %f25, %f26, %f24;
	ld.global.f32 	%f28, [%rd66];
	ld.global.f32 	%f29, [%rd29];
	fma.rn.f32 	%f30, %f28, %f29, %f27;
	ld.global.f32 	%f31, [%rd66+4];
	ld.global.f32 	%f32, [%rd30];
	fma.rn.f32 	%f33, %f31, %f32, %f30;
	ld.global.f32 	%f34, [%rd66+8];
	ld.global.f32 	%f35, [%rd31];
	fma.rn.f32 	%f36, %f34, %f35, %f33;
	ld.global.f32 	%f37, [%rd66+12];
	ld.global.f32 	%f38, [%rd32];
	fma.rn.f32 	%f66, %f37, %f38, %f36;
	add.s32 	%r38, %r38, 8;
	add.s32 	%r37, %r37, %r7;
	add.s64 	%rd66, %rd66, 32;
	setp.ne.s32 	%p3, %r38, 0;
	@%p3 bra 	$L__BB0_3;
$L__BB0_4:
	setp.eq.s32 	%p4, %r4, 0;
	@%p4 bra 	$L__BB0_12;
	and.b32  	%r13, %r19, 3;
	setp.lt.u32 	%p5, %r4, 4;
	@%p5 bra 	$L__BB0_7;
	add.s32 	%r29, %r40, %r3;
	mul.wide.u32 	%rd34, %r29, 4;
	add.s64 	%rd35, %rd2, %rd34;
	ld.global.f32 	%f40, [%rd35];
	mad.lo.s32 	%r30, %r40, %r19, %r1;
	mul.wide.s32 	%rd36, %r30, 4;
	add.s64 	%rd37, %rd1, %rd36;
	ld.global.f32 	%f41, [%rd37];
	fma.rn.f32 	%f42, %f40, %f41, %f66;
	cvt.u64.u32 	%rd38, %r3;
	cvt.u64.u32 	%rd39, %r40;
	add.s64 	%rd40, %rd39, %rd38;
	shl.b64 	%rd41, %rd40, 2;
	add.s64 	%rd42, %rd2, %rd41;
	ld.global.f32 	%f43, [%rd42+4];
	mul.wide.s32 	%rd43, %r19, 4;
	add.s64 	%rd44, %rd37, %rd43;
	ld.global.f32 	%f44, [%rd44];
	fma.rn.f32 	%f45, %f43, %f44, %f42;
	ld.global.f32 	%f46, [%rd42+8];
	add.s64 	%rd45, %rd44, %rd43;
	ld.global.f32 	%f47, [%rd45];
	fma.rn.f32 	%f48, %f46, %f47, %f45;
	ld.global.f32 	%f49, [%rd42+12];
	add.s64 	%rd46, %rd45, %rd43;
	ld.global.f32 	%f50, [%rd46];
	fma.rn.f32 	%f66, %f49, %f50, %f48;
	add.s32 	%r40, %r40, 4;
$L__BB0_7:
	setp.eq.s32 	%p6, %r13, 0;
	@%p6 bra 	$L__BB0_12;
	setp.eq.s32 	%p7, %r13, 1;
	@%p7 bra 	$L__BB0_10;
	add.s32 	%r31, %r40, %r3;
	mul.wide.u32 	%rd47, %r31, 4;
	add.s64 	%rd48, %rd2, %rd47;
	ld.global.f32 	%f52, [%rd48];
	mad.lo.s32 	%r32, %r40, %r19, %r1;
	mul.wide.s32 	%rd49, %r32, 4;
	add.s64 	%rd50, %rd1, %rd49;
	ld.global.f32 	%f53, [%rd50];
	fma.rn.f32 	%f54, %f52, %f53, %f66;
	cvt.u64.u32 	%rd51, %r3;
	cvt.u64.u32 	%rd52, %r40;
	add.s64 	%rd53, %rd52, %rd51;
	shl.b64 	%rd54, %rd53, 2;
	add.s64 	%rd55, %rd2, %rd54;
	ld.global.f32 	%f55, [%rd55+4];
	mul.wide.s32 	%rd56, %r19, 4;
	add.s64 	%rd57, %rd50, %rd56;
	ld.global.f32 	%f56, [%rd57];
	fma.rn.f32 	%f66, %f55, %f56, %f54;
	add.s32 	%r40, %r40, 2;
$L__BB0_10:
	and.b32  	%r33, %r19, 1;
	setp.eq.b32 	%p8, %r33, 1;
	not.pred 	%p9, %p8;
	@%p9 bra 	$L__BB0_12;
	add.s32 	%r34, %r40, %r3;
	mul.wide.u32 	%rd58, %r34, 4;
	add.s64 	%rd59, %rd2, %rd58;
	ld.global.f32 	%f57, [%rd59];
	mad.lo.s32 	%r35, %r40, %r19, %r1;
	mul.wide.s32 	%rd60, %r35, 4;
	add.s64 	%rd61, %rd1, %rd60;
	ld.global.f32 	%f58, [%rd61];
	fma.rn.f32 	%f66, %f57, %f58, %f66;
$L__BB0_12:
	ld.param.u64 	%rd65, [_Z15MatrixMultGPUv1PfS_S_i_param_2];
	add.s32 	%r36, %r3, %r1;
	cvta.to.global.u64 	%rd62, %rd65;
	mul.wide.s32 	%rd63, %r36, 4;
	add.s64 	%rd64, %rd62, %rd63;
	st.global.f32 	[%rd64], %f66;
$L__BB0_13:
	ret;

}
	// .globl	_Z9mult_gpu2ILj32EEvPfS0_S0_i
.visible .entry _Z9mult_gpu2ILj32EEvPfS0_S0_i(
	.param .u64 .ptr .align 1 _Z9mult_gpu2ILj32EEvPfS0_S0_i_param_0,
	.param .u64 .ptr .align 1 _Z9mult_gpu2ILj32EEvPfS0_S0_i_param_1,
	.param .u64 .ptr .align 1 _Z9mult_gpu2ILj32EEvPfS0_S0_i_param_2,
	.param .u32 _Z9mult_gpu2ILj32EEvPfS0_S0_i_param_3
)
{
	.reg .pred 	%p<22>;
	.reg .b32 	%r<91>;
	.reg .b32 	%f<34>;
	.reg .b64 	%rd<16>;
	// demoted variable
	.shared .align 4 .b8 _ZZ9mult_gpu2ILj32EEvPfS0_S0_iE3OUT[4096];
	// demoted variable
	.shared .align 4 .b8 _ZZ9mult_gpu2ILj32EEvPfS0_S0_iE4rowB[128];
	ld.param.u64 	%rd5, [_Z9mult_gpu2ILj32EEvPfS0_S0_i_param_0];
	ld.param.u64 	%rd6, [_Z9mult_gpu2ILj32EEvPfS0_S0_i_param_1];
	ld.param.u64 	%rd7, [_Z9mult_gpu2ILj32EEvPfS0_S0_i_param_2];
	ld.param.u32 	%r45, [_Z9mult_gpu2ILj32EEvPfS0_S0_i_param_3];
	cvta.to.global.u64 	%rd1, %rd7;
	mov.u32 	%r46, %ctaid.x;
	shl.b32 	%r1, %r46, 5;
	mov.u32 	%r47, %ctaid.y;
	shl.b32 	%r48, %r47, 5;
	mov.u32 	%r2, %tid.y;
	add.s32 	%r3, %r48, %r2;
	mov.u32 	%r49, %nctaid.x;
	add.s32 	%r50, %r49, -1;
	setp.lt.u32 	%p2, %r46, %r50;
	shl.b32 	%r51, %r49, 5;
	sub.s32 	%r52, %r45, %r51;
	add.s32 	%r53, %r52, 32;
	selp.b32 	%r4, 32, %r53, %p2;
	shl.b32 	%r54, %r2, 7;
	mov.u32 	%r55, _ZZ9mult_gpu2ILj32EEvPfS0_S0_iE3OUT;
	add.s32 	%r5, %r55, %r54;
	mov.b32 	%r56, 0;
	st.shared.u32 	[%r5], %r56;
	st.shared.u32 	[%r5+4], %r56;
	st.shared.u32 	[%r5+8], %r56;
	st.shared.u32 	[%r5+12], %r56;
	st.shared.u32 	[%r5+16], %r56;
	st.shared.u32 	[%r5+20], %r56;
	st.shared.u32 	[%r5+24], %r56;
	st.shared.u32 	[%r5+28], %r56;
	st.shared.u32 	[%r5+32], %r56;
	st.shared.u32 	[%r5+36], %r56;
	st.shared.u32 	[%r5+40], %r56;
	st.shared.u32 	[%r5+44], %r56;
	st.shared.u32 	[%r5+48], %r56;
	st.shared.u32 	[%r5+52], %r56;
	st.shared.u32 	[%r5+56], %r56;
	st.shared.u32 	[%r5+60], %r56;
	st.shared.u32 	[%r5+64], %r56;
	st.shared.u32 	[%r5+68], %r56;
	st.shared.u32 	[%r5+72], %r56;
	st.shared.u32 	[%r5+76], %r56;
	st.shared.u32 	[%r5+80], %r56;
	st.shared.u32 	[%r5+84], %r56;
	st.shared.u32 	[%r5+88], %r56;
	st.shared.u32 	[%r5+92], %r56;
	st.shared.u32 	[%r5+96], %r56;
	st.shared.u32 	[%r5+100], %r56;
	st.shared.u32 	[%r5+104], %r56;
	st.shared.u32 	[%r5+108], %r56;
	st.shared.u32 	[%r5+112], %r56;
	st.shared.u32 	[%r5+116], %r56;
	st.shared.u32 	[%r5+120], %r56;
	st.shared.u32 	[%r5+124], %r56;
	bar.sync 	0;
	setp.lt.s32 	%p3, %r45, 1;
	@%p3 bra 	$L__BB1_15;
	setp.lt.u32 	%p4, %r3, %r45;
	add.s32 	%r6, %r1, %r2;
	shl.b32 	%r58, %r2, 2;
	mov.u32 	%r59, _ZZ9mult_gpu2ILj32EEvPfS0_S0_iE4rowB;
	add.s32 	%r7, %r59, %r58;
	setp.gt.s32 	%p5, %r4, 0;
	and.pred  	%p1, %p4, %p5;
	and.b32  	%r8, %r4, 3;
	and.b32  	%r9, %r4, 2147483644;
	neg.s32 	%r10, %r9;
	add.s32 	%r62, %r54, %r55;
	add.s32 	%r11, %r62, 8;
	cvta.to.global.u64 	%rd2, %rd5;
	cvta.to.global.u64 	%rd3, %rd6;
	mov.b32 	%r79, 0;
	not.pred 	%p8, %p1;
$L__BB1_2:
	setp.ge.u32 	%p6, %r3, %r45;
	@%p6 bra 	$L__BB1_4;
	mad.lo.s32 	%r63, %r79, %r45, %r3;
	mul.wide.u32 	%rd8, %r63, 4;
	add.s64 	%rd9, %rd2, %rd8;
	ld.global.f32 	%f33, [%rd9];
$L__BB1_4:
	setp.ge.u32 	%p7, %r2, %r4;
	bar.sync 	0;
	@%p7 bra 	$L__BB1_6;
	mad.lo.s32 	%r64, %r79, %r45, %r6;
	mul.wide.s32 	%rd10, %r64, 4;
	add.s64 	%rd11, %rd3, %rd10;
	ld.global.f32 	%f5, [%rd11];
	st.shared.f32 	[%r7], %f5;
$L__BB1_6:
	bar.sync 	0;
	@%p8 bra 	$L__BB1_14;
	setp.lt.u32 	%p9, %r4, 4;
	mov.b32 	%r83, 0;
	@%p9 bra 	$L__BB1_10;
	add.s32 	%r81, %r59, 8;
	mov.u32 	%r80, %r11;
	mov.u32 	%r82, %r10;
$L__BB1_9:
	ld.shared.f32 	%f6, [%r81+-8];
	ld.shared.f32 	%f7, [%r80+-8];
	fma.rn.f32 	%f8, %f33, %f6, %f7;
	st.shared.f32 	[%r80+-8], %f8;
	ld.shared.f32 	%f9, [%r81+-4];
	ld.shared.f32 	%f10, [%r80+-4];
	fma.rn.f32 	%f11, %f33, %f9, %f10;
	st.shared.f32 	[%r80+-4], %f11;
	ld.shared.f32 	%f12, [%r81];
	ld.shared.f32 	%f13, [%r80];
	fma.rn.f32 	%f14, %f33, %f12, %f13;
	st.shared.f32 	[%r80], %f14;
	ld.shared.f32 	%f15, [%r81+4];
	ld.shared.f32 	%f16, [%r80+4];
	fma.rn.f32 	%f17, %f33, %f15, %f16;
	st.shared.f32 	[%r80+4], %f17;
	add.s32 	%r82, %r82, 4;
	add.s32 	%r81, %r81, 16;
	add.s32 	%r80, %r80, 16;
	setp.ne.s32 	%p10, %r82, 0;
	mov.u32 	%r83, %r9;
	@%p10 bra 	$L__BB1_9;
$L__BB1_10:
	setp.eq.s32 	%p11, %r8, 0;
	@%p11 bra 	$L__BB1_14;
	setp.eq.s32 	%p12, %r8, 1;
	shl.b32 	%r68, %r83, 2;
	add.s32 	%r20, %r59, %r68;
	ld.shared.f32 	%f18, [%r20];
	add.s32 	%r21, %r5, %r68;
	ld.shared.f32 	%f19, [%r21];
	fma.rn.f32 	%f20, %f33, %f18, %f19;
	st.shared.f32 	[%r21], %f20;
	@%p12 bra 	$L__BB1_14;
	setp.eq.s32 	%p13, %r8, 2;
	ld.shared.f32 	%f21, [%r20+4];
	ld.shared.f32 	%f22, [%r21+4];
	fma.rn.f32 	%f23, %f33, %f21, %f22;
	st.shared.f32 	[%r21+4], %f23;
	@%p13 bra 	$L__BB1_14;
	ld.shared.f32 	%f24, [%r20+8];
	ld.shared.f32 	%f25, [%r21+8];
	fma.rn.f32 	%f26, %f33, %f24, %f25;
	st.shared.f32 	[%r21+8], %f26;
$L__BB1_14:
	bar.sync 	0;
	add.s32 	%r79, %r79, 1;
	setp.ne.s32 	%p14, %r79, %r45;
	@%p14 bra 	$L__BB1_2;
$L__BB1_15:
	bar.sync 	0;
	setp.ge.s32 	%p15, %r3, %r45;
	setp.lt.s32 	%p16, %r4, 1;
	or.pred  	%p17, %p15, %p16;
	@%p17 bra 	$L__BB1_22;
	mul.lo.s32 	%r23, %r45, %r3;
	and.b32  	%r24, %r4, 3;
	setp.lt.u32 	%p18, %r4, 4;
	mov.b32 	%r87, 0;
	@%p18 bra 	$L__BB1_19;
	and.b32  	%r87, %r4, 2147483644;
	neg.s32 	%r86, %r87;
	add.s64 	%rd4, %rd1, 8;
	add.s32 	%r85, %r23, %r1;
	add.s32 	%r73, %r54, %r55;
	add.s32 	%r84, %r73, 8;
$L__BB1_18:
	mul.wide.s32 	%rd12, %r85, 4;
	add.s64 	%rd13, %rd4, %rd12;
	ld.shared.f32 	%f27, [%r84+-8];
	st.global.f32 	[%rd13+-8], %f27;
	ld.shared.f32 	%f28, [%r84+-4];
	st.global.f32 	[%rd13+-4], %f28;
	ld.shared.f32 	%f29, [%r84];
	st.global.f32 	[%rd13], %f29;
	ld.shared.f32 	%f30, [%r84+4];
	st.global.f32 	[%rd13+4], %f30;
	add.s32 	%r86, %r86, 4;
	add.s32 	%r85, %r85, 4;
	add.s32 	%r84, %r84, 16;
	setp.ne.s32 	%p19, %r86, 0;
	@%p19 bra 	$L__BB1_18;
$L__BB1_19:
	setp.eq.s32 	%p20, %r24, 0;
	@%p20 bra 	$L__BB1_22;
	shl.b32 	%r75, %r87, 2;
	add.s32 	%r76, %r54, %r75;
	add.s32 	%r90, %r55, %r76;
	add.s32 	%r78, %r87, %r23;
	add.s32 	%r89, %r78, %r1;
	neg.s32 	%r88, %r24;
$L__BB1_21:
	.pragma "nounroll";
	mul.wide.s32 	%rd14, %r89, 4;
	add.s64 	%rd15, %rd1, %rd14;
	ld.shared.f32 	%f31, [%r90];
	st.global.f32 	[%rd15], %f31;
	add.s32 	%r90, %r90, 4;
	add.s32 	%r89, %r89, 1;
	add.s32 	%r88, %r88, 1;
	setp.ne.s32 	%p21, %r88, 0;
	@%p21 bra 	$L__BB1_21;
$L__BB1_22:
	bar.sync 	0;
	ret;

}
	// .globl	_Z9mult_gpu2ILj64EEvPfS0_S0_i
.visible .entry _Z9mult_gpu2ILj64EEvPfS0_S0_i(
	.param .u64 .ptr .align 1 _Z9mult_gpu2ILj64EEvPfS0_S0_i_param_0,
	.param .u64 .ptr .align 1 _Z9mult_gpu2ILj64EEvPfS0_S0_i_param_1,
	.param .u64 .ptr .align 1 _Z9mult_gpu2ILj64EEvPfS0_S0_i_param_2,
	.param .u32 _Z9mult_gpu2ILj64EEvPfS0_S0_i_param_3
)
{
	.reg .pred 	%p<22>;
	.reg .b32 	%r<91>;
	.reg .b32 	%f<34>;
	.reg .b64 	%rd<16>;
	// demoted variable
	.shared .align 4 .b8 _ZZ9mult_gpu2ILj64EEvPfS0_S0_iE3OUT[16384];
	// demoted variable
	.shared .align 4 .b8 _ZZ9mult_gpu2ILj64EEvPfS0_S0_iE4rowB[256];
	ld.param.u64 	%rd5, [_Z9mult_gpu2ILj64EEvPfS0_S0_i_param_0];
	ld.param.u64 	%rd6, [_Z9mult_gpu2ILj64EEvPfS0_S0_i_param_1];
	ld.param.u64 	%rd7, [_Z9mult_gpu2ILj64EEvPfS0_S0_i_param_2];
	ld.param.u32 	%r45, [_Z9mult_gpu2ILj64EEvPfS0_S0_i_param_3];
	cvta.to.global.u64 	%rd1, %rd7;
	mov.u32 	%r46, %ctaid.x;
	shl.b32 	%r1, %r46, 6;
	mov.u32 	%r47, %ctaid.y;
	shl.b32 	%r48, %r47, 6;
	mov.u32 	%r2, %tid.y;
	add.s32 	%r3, %r48, %r2;
	mov.u32 	%r49, %nctaid.x;
	add.s32 	%r50, %r49, -1;
	setp.lt.u32 	%p2, %r46, %r50;
	shl.b32 	%r51, %r49, 6;
	sub.s32 	%r52, %r45, %r51;
	add.s32 	%r53, %r52, 64;
	selp.b32 	%r4, 64, %r53, %p2;
	shl.b32 	%r54, %r2, 8;
	mov.u32 	%r55, _ZZ9mult_gpu2ILj64EEvPfS0_S0_iE3OUT;
	add.s32 	%r5, %r55, %r54;
	mov.b32 	%r56, 0;
	st.shared.u32 	[%r5], %r56;
	st.shared.u32 	[%r5+4], %r56;
	st.shared.u32 	[%r5+8], %r56;
	st.shared.u32 	[%r5+12], %r56;
	st.shared.u32 	[%r5+16], %r56;
	st.shared.u32 	[%r5+20], %r56;
	st.shared.u32 	[%r5+24], %r56;
	st.shared.u32 	[%r5+28], %r56;
	st.shared.u32 	[%r5+32], %r56;
	st.shared.u32 	[%r5+36], %r56;
	st.shared.u32 	[%r5+40], %r56;
	st.shared.u32 	[%r5+44], %r56;
	st.shared.u32 	[%r5+48], %r56;
	st.shared.u32 	[%r5+52], %r56;
	st.shared.u32 	[%r5+56], %r56;
	st.shared.u32 	[%r5+60], %r56;
	st.shared.u32 	[%r5+64], %r56;
	st.shared.u32 	[%r5+68], %r56;
	st.shared.u32 	[%r5+72], %r56;
	st.shared.u32 	[%r5+76], %r56;
	st.shared.u32 	[%r5+80], %r56;
	st.shared.u32 	[%r5+84], %r56;
	st.shared.u32 	[%r5+88], %r56;
	st.shared.u32 	[%r5+92], %r56;
	st.shared.u32 	[%r5+96], %r56;
	st.shared.u32 	[%r5+100], %r56;
	st.shared.u32 	[%r5+104], %r56;
	st.shared.u32 	[%r5+108], %r56;
	st.shared.u32 	[%r5+112], %r56;
	st.shared.u32 	[%r5+116], %r56;
	st.shared.u32 	[%r5+120], %r56;
	st.shared.u32 	[%r5+124], %r56;
	st.shared.u32 	[%r5+128], %r56;
	st.shared.u32 	[%r5+132], %r56;
	st.shared.u32 	[%r5+136], %r56;
	st.shared.u32 	[%r5+140], %r56;
	st.shared.u32 	[%r5+144], %r56;
	st.shared.u32 	[%r5+148], %r56;
	st.shared.u32 	[%r5+152], %r56;
	st.shared.u32 	[%r5+156], %r56;
	st.shared.u32 	[%r5+160], %r56;
	st.shared.u32 	[%r5+164], %r56;
	st.shared.u32 	[%r5+168], %r56;
	st.shared.u32 	[%r5+172], %r56;
	st.shared.u32 	[%r5+176], %r56;
	st.shared.u32 	[%r5+180], %r56;
	st.shared.u32 	[%r5+184], %r56;
	st.shared.u32 	[%r5+188], %r56;
	st.shared.u32 	[%r5+192], %r56;
	st.shared.u32 	[%r5+196], %r56;
	st.shared.u32 	[%r5+200], %r56;
	st.shared.u32 	[%r5+204], %r56;
	st.shared.u32 	[%r5+208], %r56;
	st.shared.u32 	[%r5+212], %r56;
	st.shared.u32 	[%r5+216], %r56;
	st.shared.u32 	[%r5+220], %r56;
	st.shared.u32 	[%r5+224], %r56;
	st.shared.u32 	[%r5+228], %r56;
	st.shared.u32 	[%r5+232], %r56;
	st.shared.u32 	[%r5+236], %r56;
	st.shared.u32 	[%r5+240], %r56;
	st.shared.u32 	[%r5+244], %r56;
	st.shared.u32 	[%r5+248], %r56;
	st.shared.u32 	[%r5+252], %r56;
	bar.sync 	0;
	setp.lt.s32 	%p3, %r45, 1;
	@%p3 bra 	$L__BB2_15;
	setp.lt.u32 	%p4, %r3, %r45;
	add.s32 	%r6, %r1, %r2;
	shl.b32 	%r58, %r2, 2;
	mov.u32 	%r59, _ZZ9mult_gpu2ILj64EEvPfS0_S0_iE4rowB;
	add.s32 	%r7, %r59, %r58;
	setp.gt.s32 	%p5, %r4, 0;
	and.pred  	%p1, %p4, %p5;
	and.b32  	%r8, %r4, 3;
	and.b32  	%r9, %r4, 2147483644;
	neg.s32 	%r10, %r9;
	add.s32 	%r62, %r54, %r55;
	add.s32 	%r11, %r62, 8;
	cvta.to.global.u64 	%rd2, %rd5;
	cvta.to.global.u64 	%rd3, %rd6;
	mov.b32 	%r79, 0;
	not.pred 	%p8, %p1;
$L__BB2_2:
	setp.ge.u32 	%p6, %r3, %r45;
	@%p6 bra 	$L__BB2_4;
	mad.lo.s32 	%r63, %r79, %r45, %r3;
	mul.wide.u32 	%rd8, %r63, 4;
	add.s64 	%rd9, %rd2, %rd8;
	ld.global.f32 	%f33, [%rd9];
$L__BB2_4:
	setp.ge.u32 	%p7, %r2, %r4;
	bar.sync 	0;
	@%p7 bra 	$L__BB2_6;
	mad.lo.s32 	%r64, %r79, %r45, %r6;
	mul.wide.s32 	%rd10, %r64, 4;
	add.s64 	%rd11, %rd3, %rd10;
	ld.global.f32 	%f5, [%rd11];
	st.shared.f32 	[%r7], %f5;
$L__BB2_6:
	bar.sync 	0;
	@%p8 bra 	$L__BB2_14;
	setp.lt.u32 	%p9, %r4, 4;
	mov.b32 	%r83, 0;
	@%p9 bra 	$L__BB2_10;
	add.s32 	%r81, %r59, 8;
	mov.u32 	%r80, %r11;
	mov.u32 	%r82, %r10;
$L__BB2_9:
	ld.shared.f32 	%f6, [%r81+-8];
	ld.shared.f32 	%f7, [%r80+-8];
	fma.rn.f32 	%f8, %f33, %f6, %f7;
	st.shared.f32 	[%r80+-8], %f8;
	ld.shared.f32 	%f9, [%r81+-4];
	ld.shared.f32 	%f10, [%r80+-4];
	fma.rn.f32 	%f11, %f33, %f9, %f10;
	st.shared.f32 	[%r80+-4], %f11;
	ld.shared.f32 	%f12, [%r81];
	ld.shared.f32 	%f13, [%r80];
	fma.rn.f32 	%f14, %f33, %f12, %f13;
	st.shared.f32 	[%r80], %f14;
	ld.shared.f32 	%f15, [%r81+4];
	ld.shared.f32 	%f16, [%r80+4];
	fma.rn.f32 	%f17, %f33, %f15, %f16;
	st.shared.f32 	[%r80+4], %f17;
	add.s32 	%r82, %r82, 4;
	add.s32 	%r81, %r81, 16;
	add.s32 	%r80, %r80, 16;
	setp.ne.s32 	%p10, %r82, 0;
	mov.u32 	%r83, %r9;
	@%p10 bra 	$L__BB2_9;
$L__BB2_10:
	setp.eq.s32 	%p11, %r8, 0;
	@%p11 bra 	$L__BB2_14;
	setp.eq.s32 	%p12, %r8, 1;
	shl.b32 	%r68, %r83, 2;
	add.s32 	%r20, %r59, %r68;
	ld.shared.f32 	%f18, [%r20];
	add.s32 	%r21, %r5, %r68;
	ld.shared.f32 	%f19, [%r21];
	fma.rn.f32 	%f20, %f33, %f18, %f19;
	st.shared.f32 	[%r21], %f20;
	@%p12 bra 	$L__BB2_14;
	setp.eq.s32 	%p13, %r8, 2;
	ld.shared.f32 	%f21, [%r20+4];
	ld.shared.f32 	%f22, [%r21+4];
	fma.rn.f32 	%f23, %f33, %f21, %f22;
	st.shared.f32 	[%r21+4], %f23;
	@%p13 bra 	$L__BB2_14;
	ld.shared.f32 	%f24, [%r20+8];
	ld.shared.f32 	%f25, [%r21+8];
	fma.rn.f32 	%f26, %f33, %f24, %f25;
	st.shared.f32 	[%r21+8], %f26;
$L__BB2_14:
	bar.sync 	0;
	add.s32 	%r79, %r79, 1;
	setp.ne.s32 	%p14, %r79, %r45;
	@%p14 bra 	$L__BB2_2;
$L__BB2_15:
	bar.sync 	0;
	setp.ge.s32 	%p15, %r3, %r45;
	setp.lt.s32 	%p16, %r4, 1;
	or.pred  	%p17, %p15, %p16;
	@%p17 bra 	$L__BB2_22;
	mul.lo.s32 	%r23, %r45, %r3;
	and.b32  	%r24, %r4, 3;
	setp.lt.u32 	%p18, %r4, 4;
	mov.b32 	%r87, 0;
	@%p18 bra 	$L__BB2_19;
	and.b32  	%r87, %r4, 2147483644;
	neg.s32 	%r86, %r87;
	add.s64 	%rd4, %rd1, 8;
	add.s32 	%r85, %r23, %r1;
	add.s32 	%r73, %r54, %r55;
	add.s32 	%r84, %r73, 8;
$L__BB2_18:
	mul.wide.s32 	%rd12, %r85, 4;
	add.s64 	%rd13, %rd4, %rd12;
	ld.shared.f32 	%f27, [%r84+-8];
	st.global.f32 	[%rd13+-8], %f27;
	ld.shared.f32 	%f28, [%r84+-4];
	st.global.f32 	[%rd13+-4], %f28;
	ld.shared.f32 	%f29, [%r84];
	st.global.f32 	[%rd13], %f29;
	ld.shared.f32 	%f30, [%r84+4];
	st.global.f32 	[%rd13+4], %f30;
	add.s32 	%r86, %r86, 4;
	add.s32 	%r85, %r85, 4;
	add.s32 	%r84, %r84, 16;
	setp.ne.s32 	%p19, %r86, 0;
	@%p19 bra 	$L__BB2_18;
$L__BB2_19:
	setp.eq.s32 	%p20, %r24, 0;
	@%p20 bra 	$L__BB2_22;
	shl.b32 	%r75, %r87, 2;
	add.s32 	%r76, %r54, %r75;
	add.s32 	%r90, %r55, %r76;
	add.s32 	%r78, %r87, %r23;
	add.s32 	%r89, %r78, %r1;
	neg.s32 	%r88, %r24;
$L__BB2_21:
	.pragma "nounroll";
	mul.wide.s32 	%rd14, %r89, 4;
	add.s64 	%rd15, %rd1, %rd14;
	ld.shared.f32 	%f31, [%r90];
	st.global.f32 	[%rd15], %f31;
	add.s32 	%r90, %r90, 4;
	add.s32 	%r89, %r89, 1;
	add.s32 	%r88, %r88, 1;
	setp.ne.s32 	%p21, %r88, 0;
	@%p21 bra 	$L__BB2_21;
$L__BB2_22:
	bar.sync 	0;
	ret;

}
	// .globl	_Z9mult_gpu2ILj96EEvPfS0_S0_i
.visible .entry _Z9mult_gpu2ILj96EEvPfS0_S0_i(
	.param .u64 .ptr .align 1 _Z9mult_gpu2ILj96EEvPfS0_S0_i_param_0,
	.param .u64 .ptr .align 1 _Z9mult_gpu2ILj96EEvPfS0_S0_i_param_1,
	.param .u64 .ptr .align 1 _Z9mult_gpu2ILj96EEvPfS0_S0_i_param_2,
	.param .u32 _Z9mult_gpu2ILj96EEvPfS0_S0_i_param_3
)
{
	.reg .pred 	%p<22>;
	.reg .b32 	%r<85>;
	.reg .b32 	%f<34>;
	.reg .b64 	%rd<16>;
	// demoted variable
	.shared .align 4 .b8 _ZZ9mult_gpu2ILj96EEvPfS0_S0_iE3OUT[36864];
	// demoted variable
	.shared .align 4 .b8 _ZZ9mult_gpu2ILj96EEvPfS0_S0_iE4rowB[384];
	ld.param.u64 	%rd5, [_Z9mult_gpu2ILj96EEvPfS0_S0_i_param_0];
	ld.param.u64 	%rd6, [_Z9mult_gpu2ILj96EEvPfS0_S0_i_param_1];
	ld.param.u64 	%rd7, [_Z9mult_gpu2ILj96EEvPfS0_S0_i_param_2];
	ld.param.u32 	%r45, [_Z9mult_gpu2ILj96EEvPfS0_S0_i_param_3];
	cvta.to.global.u64 	%rd1, %rd7;
	mov.u32 	%r46, %ctaid.x;
	mul.lo.s32 	%r1, %r46, 96;
	mov.u32 	%r47, %ctaid.y;
	mov.u32 	%r2, %tid.y;
	mad.lo.s32 	%r3, %r47, 96, %r2;
	mov.u32 	%r48, %nctaid.x;
	add.s32 	%r49, %r48, -1;
	setp.lt.u32 	%p2, %r46, %r49;
	mad.lo.s32 	%r50, %r48, -96, %r45;
	add.s32 	%r51, %r50, 96;
	selp.b32 	%r4, 96, %r51, %p2;
	mov.u32 	%r52, _ZZ9mult_gpu2ILj96EEvPfS0_S0_iE3OUT;
	mad.lo.s32 	%r5, %r2, 384, %r52;
	mov.b32 	%r53, 0;
	st.shared.u32 	[%r5], %r53;
	st.shared.u32 	[%r5+4], %r53;
	st.shared.u32 	[%r5+8], %r53;
	st.shared.u32 	[%r5+12], %r53;
	st.shared.u32 	[%r5+16], %r53;
	st.shared.u32 	[%r5+20], %r53;
	st.shared.u32 	[%r5+24], %r53;
	st.shared.u32 	[%r5+28], %r53;
	st.shared.u32 	[%r5+32], %r53;
	st.shared.u32 	[%r5+36], %r53;
	st.shared.u32 	[%r5+40], %r53;
	st.shared.u32 	[%r5+44], %r53;
	st.shared.u32 	[%r5+48], %r53;
	st.shared.u32 	[%r5+52], %r53;
	st.shared.u32 	[%r5+56], %r53;
	st.shared.u32 	[%r5+60], %r53;
	st.shared.u32 	[%r5+64], %r53;
	st.shared.u32 	[%r5+68], %r53;
	st.shared.u32 	[%r5+72], %r53;
	st.shared.u32 	[%r5+76], %r53;
	st.shared.u32 	[%r5+80], %r53;
	st.shared.u32 	[%r5+84], %r53;
	st.shared.u32 	[%r5+88], %r53;
	st.shared.u32 	[%r5+92], %r53;
	st.shared.u32 	[%r5+96], %r53;
	st.shared.u32 	[%r5+100], %r53;
	st.shared.u32 	[%r5+104], %r53;
	st.shared.u32 	[%r5+108], %r53;
	st.shared.u32 	[%r5+112], %r53;
	st.shared.u32 	[%r5+116], %r53;
	st.shared.u32 	[%r5+120], %r53;
	st.shared.u32 	[%r5+124], %r53;
	st.shared.u32 	[%r5+128], %r53;
	st.shared.u32 	[%r5+132], %r53;
	st.shared.u32 	[%r5+136], %r53;
	st.shared.u32 	[%r5+140], %r53;
	st.shared.u32 	[%r5+144], %r53;
	st.shared.u32 	[%r5+148], %r53;
	st.shared.u32 	[%r5+152], %r53;
	st.shared.u32 	[%r5+156], %r53;
	st.shared.u32 	[%r5+160], %r53;
	st.shared.u32 	[%r5+164], %r53;
	st.shared.u32 	[%r5+168], %r53;
	st.shared.u32 	[%r5+172], %r53;
	st.shared.u32 	[%r5+176], %r53;
	st.shared.u32 	[%r5+180], %r53;
	st.shared.u32 	[%r5+184], %r53;
	st.shared.u32 	[%r5+188], %r53;
	st.shared.u32 	[%r5+192], %r53;
	st.shared.u32 	[%r5+196], %r53;
	st.shared.u32 	[%r5+200], %r53;
	st.shared.u32 	[%r5+204], %r53;
	st.shared.u32 	[%r5+208], %r53;
	st.shared.u32 	[%r5+212], %r53;
	st.shared.u32 	[%r5+216], %r53;
	st.shared.u32 	[%r5+220], %r53;
	st.shared.u32 	[%r5+224], %r53;
	st.shared.u32 	[%r5+228], %r53;
	st.shared.u32 	[%r5+232], %r53;
	st.shared.u32 	[%r5+236], %r53;
	st.shared.u32 	[%r5+240], %r53;
	st.shared.u32 	[%r5+244], %r53;
	st.shared.u32 	[%r5+248], %r53;
	st.shared.u32 	[%r5+252], %r53;
	st.shared.u32 	[%r5+256], %r53;
	st.shared.u32 	[%r5+260], %r53;
	st.shared.u32 	[%r5+264], %r53;
	st.shared.u32 	[%r5+268], %r53;
	st.shared.u32 	[%r5+272], %r53;
	st.shared.u32 	[%r5+276], %r53;
	st.shared.u32 	[%r5+280], %r53;
	st.shared.u32 	[%r5+284], %r53;
	st.shared.u32 	[%r5+288], %r53;
	st.shared.u32 	[%r5+292], %r53;
	st.shared.u32 	[%r5+296], %r53;
	st.shared.u32 	[%r5+300], %r53;
	st.shared.u32 	[%r5+304], %r53;
	st.shared.u32 	[%r5+308], %r53;
	st.shared.u32 	[%r5+312], %r53;
	st.shared.u32 	[%r5+316], %r53;
	st.shared.u32 	[%r5+320], %r53;
	st.shared.u32 	[%r5+324], %r53;
	st.shared.u32 	[%r5+328], %r53;
	st.shared.u32 	[%r5+332], %r53;
	st.shared.u32 	[%r5+336], %r53;
	st.shared.u32 	[%r5+340], %r53;
	st.shared.u32 	[%r5+344], %r53;
	st.shared.u32 	[%r5+348], %r53;
	st.shared.u32 	[%r5+352], %r53;
	st.shared.u32 	[%r5+356], %r53;
	st.shared.u32 	[%r5+360], %r53;
	st.shared.u32 	[%r5+364], %r53;
	st.shared.u32 	[%r5+368], %r53;
	st.shared.u32 	[%r5+372], %r53;
	st.shared.u32 	[%r5+376], %r53;
	st.shared.u32 	[%r5+380], %r53;
	bar.sync 	0;
	setp.lt.s32 	%p3, %r45, 1;
	@%p3 bra 	$L__BB3_15;
	setp.lt.u32 	%p4, %r3, %r45;
	add.s32 	%r6, %r1, %r2;
	shl.b32 	%r55, %r2, 2;
	mov.u32 	%r56, _ZZ9mult_gpu2ILj96EEvPfS0_S0_iE4rowB;
	add.s32 	%r7, %r56, %r55;
	setp.gt.s32 	%p5, %r4, 0;
	and.pred  	%p1, %p4, %p5;
	and.b32  	%r8, %r4, 3;
	and.b32  	%r9, %r4, 2147483644;
	neg.s32 	%r10, %r9;
	add.s32 	%r11, %r5, 8;
	cvta.to.global.u64 	%rd2, %rd5;
	cvta.to.global.u64 	%rd3, %rd6;
	mov.b32 	%r73, 0;
	not.pred 	%p8, %p1;
$L__BB3_2:
	setp.ge.u32 	%p6, %r3, %r45;
	@%p6 bra 	$L__BB3_4;
	mad.lo.s32 	%r59, %r73, %r45, %r3;
	mul.wide.u32 	%rd8, %r59, 4;
	add.s64 	%rd9, %rd2, %rd8;
	ld.global.f32 	%f33, [%rd9];
$L__BB3_4:
	setp.ge.u32 	%p7, %r2, %r4;
	bar.sync 	0;
	@%p7 bra 	$L__BB3_6;
	mad.lo.s32 	%r60, %r73, %r45, %r6;
	mul.wide.s32 	%rd10, %r60, 4;
	add.s64 	%rd11, %rd3, %rd10;
	ld.global.f32 	%f5, [%rd11];
	st.shared.f32 	[%r7], %f5;
$L__BB3_6:
	bar.sync 	0;
	@%p8 bra 	$L__BB3_14;
	setp.lt.u32 	%p9, %r4, 4;
	mov.b32 	%r77, 0;
	@%p9 bra 	$L__BB3_10;
	add.s32 	%r75, %r56, 8;
	mov.u32 	%r74, %r11;
	mov.u32 	%r76, %r10;
$L__BB3_9:
	ld.shared.f32 	%f6, [%r75+-8];
	ld.shared.f32 	%f7, [%r74+-8];
	fma.rn.f32 	%f8, %f33, %f6, %f7;
	st.shared.f32 	[%r74+-8], %f8;
	ld.shared.f32 	%f9, [%r75+-4];
	ld.shared.f32 	%f10, [%r74+-4];
	fma.rn.f32 	%f11, %f33, %f9, %f10;
	st.shared.f32 	[%r74+-4], %f11;
	ld.shared.f32 	%f12, [%r75];
	ld.shared.f32 	%f13, [%r74];
	fma.rn.f32 	%f14, %f33, %f12, %f13;
	st.shared.f32 	[%r74], %f14;
	ld.shared.f32 	%f15, [%r75+4];
	ld.shared.f32 	%f16, [%r74+4];
	fma.rn.f32 	%f17, %f33, %f15, %f16;
	st.shared.f32 	[%r74+4], %f17;
	add.s32 	%r76, %r76, 4;
	add.s32 	%r75, %r75, 16;
	add.s32 	%r74, %r74, 16;
	setp.ne.s32 	%p10, %r76, 0;
	mov.u32 	%r77, %r9;
	@%p10 bra 	$L__BB3_9;
$L__BB3_10:
	setp.eq.s32 	%p11, %r8, 0;
	@%p11 bra 	$L__BB3_14;
	setp.eq.s32 	%p12, %r8, 1;
	shl.b32 	%r64, %r77, 2;
	add.s32 	%r20, %r56, %r64;
	ld.shared.f32 	%f18, [%r20];
	add.s32 	%r21, %r5, %r64;
	ld.shared.f32 	%f19, [%r21];
	fma.rn.f32 	%f20, %f33, %f18, %f19;
	st.shared.f32 	[%r21], %f20;
	@%p12 bra 	$L__BB3_14;
	setp.eq.s32 	%p13, %r8, 2;
	ld.shared.f32 	%f21, [%r20+4];
	ld.shared.f32 	%f22, [%r21+4];
	fma.rn.f32 	%f23, %f33, %f21, %f22;
	st.shared.f32 	[%r21+4], %f23;
	@%p13 bra 	$L__BB3_14;
	ld.shared.f32 	%f24, [%r20+8];
	ld.shared.f32 	%f25, [%r21+8];
	fma.rn.f32 	%f26, %f33, %f24, %f25;
	st.shared.f32 	[%r21+8], %f26;
$L__BB3_14:
	bar.sync 	0;
	add.s32 	%r73, %r73, 1;
	setp.ne.s32 	%p14, %r73, %r45;
	@%p14 bra 	$L__BB3_2;
$L__BB3_15:
	bar.sync 	0;
	setp.ge.s32 	%p15, %r3, %r45;
	setp.lt.s32 	%p16, %r4, 1;
	or.pred  	%p17, %p15, %p16;
	@%p17 bra 	$L__BB3_22;
	mul.lo.s32 	%r23, %r45, %r3;
	and.b32  	%r24, %r4, 3;
	setp.lt.u32 	%p18, %r4, 4;
	mov.b32 	%r81, 0;
	@%p18 bra 	$L__BB3_19;
	and.b32  	%r81, %r4, 2147483644;
	neg.s32 	%r80, %r81;
	add.s64 	%rd4, %rd1, 8;
	add.s32 	%r79, %r23, %r1;
	add.s32 	%r78, %r5, 8;
$L__BB3_18:
	mul.wide.s32 	%rd12, %r79, 4;
	add.s64 	%rd13, %rd4, %rd12;
	ld.shared.f32 	%f27, [%r78+-8];
	st.global.f32 	[%rd13+-8], %f27;
	ld.shared.f32 	%f28, [%r78+-4];
	st.global.f32 	[%rd13+-4], %f28;
	ld.shared.f32 	%f29, [%r78];
	st.global.f32 	[%rd13], %f29;
	ld.shared.f32 	%f30, [%r78+4];
	st.global.f32 	[%rd13+4], %f30;
	add.s32 	%r80, %r80, 4;
	add.s32 	%r79, %r79, 4;
	add.s32 	%r78, %r78, 16;
	setp.ne.s32 	%p19, %r80, 0;
	@%p19 bra 	$L__BB3_18;
$L__BB3_19:
	setp.eq.s32 	%p20, %r24, 0;
	@%p20 bra 	$L__BB3_22;
	shl.b32 	%r69, %r81, 2;
	mad.lo.s32 	%r70, %r2, 384, %r69;
	add.s32 	%r84, %r52, %r70;
	add.s32 	%r72, %r81, %r23;
	add.s32 	%r83, %r72, %r1;
	neg.s32 	%r82, %r24;
$L__BB3_21:
	.pragma "nounroll";
	mul.wide.s32 	%rd14, %r83, 4;
	add.s64 	%rd15, %rd1, %rd14;
	ld.shared.f32 	%f31, [%r84];
	st.global.f32 	[%rd15], %f31;
	add.s32 	%r84, %r84, 4;
	add.s32 	%r83, %r83, 1;
	add.s32 	%r82, %r82, 1;
	setp.ne.s32 	%p21, %r82, 0;
	@%p21 bra 	$L__BB3_21;
$L__BB3_22:
	bar.sync 	0;
	ret;

}
	// .globl	_Z9mult_gpu3ILj32EEvPfS0_S0_i
.visible .entry _Z9mult_gpu3ILj32EEvPfS0_S0_i(
	.param .u64 .ptr .align 1 _Z9mult_gpu3ILj32EEvPfS0_S0_i_param_0,
	.param .u64 .ptr .align 1 _Z9mult_gpu3ILj32EEvPfS0_S0_i_param_1,
	.param .u64 .ptr .align 1 _Z9mult_gpu3ILj32EEvPfS0_S0_i_param_2,
	.param .u32 _Z9mult_gpu3ILj32EEvPfS0_S0_i_param_3
)
{
	.reg .pred 	%p<7>;
	.reg .b32 	%r<35>;
	.reg .b32 	%f<134>;
	.reg .b64 	%rd<13>;
	// demoted variable
	.shared .align 4 .b8 _ZZ9mult_gpu3ILj32EEvPfS0_S0_iE3OUT[4224];
	// demoted variable
	.shared .align 4 .b8 _ZZ9mult_gpu3ILj32EEvPfS0_S0_iE4rowB[128];
	ld.param.u64 	%rd3, [_Z9mult_gpu3ILj32EEvPfS0_S0_i_param_0];
	ld.param.u64 	%rd4, [_Z9mult_gpu3ILj32EEvPfS0_S0_i_param_1];
	ld.param.u64 	%rd5, [_Z9mult_gpu3ILj32EEvPfS0_S0_i_param_2];
	ld.param.u32 	%r17, [_Z9mult_gpu3ILj32EEvPfS0_S0_i_param_3];
	mov.u32 	%r1, %ctaid.x;
	shl.b32 	%r2, %r1, 5;
	mov.u32 	%r3, %tid.y;
	shl.b32 	%r18, %r3, 2;
	mov.u32 	%r19, _ZZ9mult_gpu3ILj32EEvPfS0_S0_iE3OUT;
	add.s32 	%r20, %r19, %r18;
	mov.u32 	%r21, %ctaid.y;
	shl.b32 	%r22, %r21, 5;
	mov.b32 	%r23, 0;
	st.shared.u32 	[%r20], %r23;
	st.shared.u32 	[%r20+132], %r23;
	st.shared.u32 	[%r20+264], %r23;
	st.shared.u32 	[%r20+396], %r23;
	st.shared.u32 	[%r20+528], %r23;
	st.shared.u32 	[%r20+660], %r23;
	st.shared.u32 	[%r20+792], %r23;
	st.shared.u32 	[%r20+924], %r23;
	st.shared.u32 	[%r20+1056], %r23;
	st.shared.u32 	[%r20+1188], %r23;
	st.shared.u32 	[%r20+1320], %r23;
	st.shared.u32 	[%r20+1452], %r23;
	st.shared.u32 	[%r20+1584], %r23;
	st.shared.u32 	[%r20+1716], %r23;
	st.shared.u32 	[%r20+1848], %r23;
	st.shared.u32 	[%r20+1980], %r23;
	st.shared.u32 	[%r20+2112], %r23;
	st.shared.u32 	[%r20+2244], %r23;
	st.shared.u32 	[%r20+2376], %r23;
	st.shared.u32 	[%r20+2508], %r23;
	st.shared.u32 	[%r20+2640], %r23;
	st.shared.u32 	[%r20+2772], %r23;
	st.shared.u32 	[%r20+2904], %r23;
	st.shared.u32 	[%r20+3036], %r23;
	st.shared.u32 	[%r20+3168], %r23;
	st.shared.u32 	[%r20+3300], %r23;
	st.shared.u32 	[%r20+3432], %r23;
	st.shared.u32 	[%r20+3564], %r23;
	st.shared.u32 	[%r20+3696], %r23;
	st.shared.u32 	[%r20+3828], %r23;
	st.shared.u32 	[%r20+3960], %r23;
	st.shared.u32 	[%r20+4092], %r23;
	bar.sync 	0;
	add.s32 	%r4, %r22, %r3;
	setp.lt.s32 	%p1, %r17, 1;
	shl.b32 	%r24, %r3, 7;
	add.s32 	%r5, %r20, %r24;
	@%p1 bra 	$L__BB4_7;
	mov.u32 	%r25, %nctaid.x;
	mov.u32 	%r27, _ZZ9mult_gpu3ILj32EEvPfS0_S0_iE4rowB;
	add.s32 	%r6, %r27, %r18;
	mul.lo.s32 	%r33, %r17, %r4;
	neg.s32 	%r34, %r17;
	add.s32 	%r32, %r3, %r2;
	shl.b32 	%r28, %r25, 5;
	sub.s32 	%r29, %r17, %r28;
	add.s32 	%r30, %r29, 32;
	setp.lt.u32 	%p2, %r1, %r25;
	selp.b32 	%r10, 32, %r30, %p2;
	cvta.to.global.u64 	%rd1, %rd4;
	cvta.to.global.u64 	%rd2, %rd3;
$L__BB4_2:
	setp.ge.s32 	%p3, %r3, %r10;
	@%p3 bra 	$L__BB4_4;
	mul.wide.s32 	%rd6, %r32, 4;
	add.s64 	%rd7, %rd1, %rd6;
	ld.global.f32 	%f3, [%rd7];
	st.shared.f32 	[%r6], %f3;
$L__BB4_4:
	setp.ge.u32 	%p4, %r4, %r17;
	bar.sync 	0;
	mov.f32 	%f133, 0f00000000;
	@%p4 bra 	$L__BB4_6;
	mul.wide.u32 	%rd8, %r33, 4;
	add.s64 	%rd9, %rd2, %rd8;
	ld.global.f32 	%f133, [%rd9];
$L__BB4_6:
	bar.sync 	0;
	ld.shared.f32 	%f5, [_ZZ9mult_gpu3ILj32EEvPfS0_S0_iE4rowB];
	ld.shared.f32 	%f6, [%r5];
	fma.rn.f32 	%f7, %f133, %f5, %f6;
	st.shared.f32 	[%r5], %f7;
	ld.shared.f32 	%f8, [_ZZ9mult_gpu3ILj32EEvPfS0_S0_iE4rowB+4];
	ld.shared.f32 	%f9, [%r5+4];
	fma.rn.f32 	%f10, %f133, %f8, %f9;
	st.shared.f32 	[%r5+4], %f10;
	ld.shared.f32 	%f11, [_ZZ9mult_gpu3ILj32EEvPfS0_S0_iE4rowB+8];
	ld.shared.f32 	%f12, [%r5+8];
	fma.rn.f32 	%f13, %f133, %f11, %f12;
	st.shared.f32 	[%r5+8], %f13;
	ld.shared.f32 	%f14, [_ZZ9mult_gpu3ILj32EEvPfS0_S0_iE4rowB+12];
	ld.shared.f32 	%f15, [%r5+12];
	fma.rn.f32 	%f16, %f133, %f14, %f15;
	st.shared.f32 	[%r5+12], %f16;
	ld.shared.f32 	%f17, [_ZZ9mult_gpu3ILj32EEvPfS0_S0_iE4rowB+16];
	ld.shared.f32 	%f18, [%r5+16];
	fma.rn.f32 	%f19, %f133, %f17, %f18;
	st.shared.f32 	[%r5+16], %f19;
	ld.shared.f32 	%f20, [_ZZ9mult_gpu3ILj32EEvPfS0_S0_iE4rowB+20];
	ld.shared.f32 	%f21, [%r5+20];
	fma.rn.f32 	%f22, %f133, %f20, %f21;
	st.shared.f32 	[%r5+20], %f22;
	ld.shared.f32 	%f23, [_ZZ9mult_gpu3ILj32EEvPfS0_S0_iE4rowB+24];
	ld.shared.f32 	%f24, [%r5+24];
	fma.rn.f32 	%f25, %f133, %f23, %f24;
	st.shared.f32 	[%r5+24], %f25;
	ld.shared.f32 	%f26, [_ZZ9mult_gpu3ILj32EEvPfS0_S0_iE4rowB+28];
	ld.shared.f32 	%f27, [%r5+28];
	fma.rn.f32 	%f28, %f133, %f26, %f27;
	st.shared.f32 	[%r5+28], %f28;
	ld.shared.f32 	%f29, [_ZZ9mult_gpu3ILj32EEvPfS0_S0_iE4rowB+32];
	ld.shared.f32 	%f30, [%r5+32];
	fma.rn.f32 	%f31, %f133, %f29, %f30;
	st.shared.f32 	[%r5+32], %f31;
	ld.shared.f32 	%f32, [_ZZ9mult_gpu3ILj32EEvPfS0_S0_iE4rowB+36];
	ld.shared.f32 	%f33, [%r5+36];
	fma.rn.f32 	%f34, %f133, %f32, %f33;
	st.shared.f32 	[%r5+36], %f34;
	ld.shared.f32 	%f35, [_ZZ9mult_gpu3ILj32EEvPfS0_S0_iE4rowB+40];
	ld.shared.f32 	%f36, [%r5+40];
	fma.rn.f32 	%f37, %f133, %f35, %f36;
	st.shared.f32 	[%r5+40], %f37;
	ld.shared.f32 	%f38, [_ZZ9mult_gpu3ILj32EEvPfS0_S0_iE4rowB+44];
	ld.shared.f32 	%f39, [%r5+44];
	fma.rn.f32 	%f40, %f133, %f38, %f39;
	st.shared.f32 	[%r5+44], %f40;
	ld.shared.f32 	%f41, [_ZZ9mult_gpu3ILj32EEvPfS0_S0_iE4rowB+48];
	ld.shared.f32 	%f42, [%r5+48];
	fma.rn.f32 	%f43, %f133, %f41, %f42;
	st.shared.f32 	[%r5+48], %f43;
	ld.shared.f32 	%f44, [_ZZ9mult_gpu3ILj32EEvPfS0_S0_iE4rowB+52];
	ld.shared.f32 	%f45, [%r5+52];
	fma.rn.f32 	%f46, %f133, %f44, %f45;
	st.shared.f32 	[%r5+52], %f46;
	ld.shared.f32 	%f47, [_ZZ9mult_gpu3ILj32EEvPfS0_S0_iE4rowB+56];
	ld.shared.f32 	%f48, [%r5+56];
	fma.rn.f32 	%f49, %f133, %f47, %f48;
	st.shared.f32 	[%r5+56], %f49;
	ld.shared.f32 	%f50, [_ZZ9mult_gpu3ILj32EEvPfS0_S0_iE4rowB+60];
	ld.shared.f32 	%f51, [%r5+60];
	fma.rn.f32 	%f52, %f133, %f50, %f51;
	st.shared.f32 	[%r5+60], %f52;
	ld.shared.f32 	%f53, [_ZZ9mult_gpu3ILj32EEvPfS0_S0_iE4rowB+64];
	ld.shared.f32 	%f54, [%r5+64];
	fma.rn.f32 	%f55, %f133, %f53, %f54;
	st.shared.f32 	[%r5+64], %f55;
	ld.shared.f32 	%f56, [_ZZ9mult_gpu3ILj32EEvPfS0_S0_iE4rowB+68];
	ld.shared.f32 	%f57, [%r5+68];
	fma.rn.f32 	%f58, %f133, %f56, %f57;
	st.shared.f32 	[%r5+68], %f58;
	ld.shared.f32 	%f59, [_ZZ9mult_gpu3ILj32EEvPfS0_S0_iE4rowB+72];
	ld.shared.f32 	%f60, [%r5+72];
	fma.rn.f32 	%f61, %f133, %f59, %f60;
	st.shared.f32 	[%r5+72], %f61;
	ld.shared.f32 	%f62, [_ZZ9mult_gpu3ILj32EEvPfS0_S0_iE4rowB+76];
	ld.shared.f32 	%f63, [%r5+76];
	fma.rn.f32 	%f64, %f133, %f62, %f63;
	st.shared.f32 	[%r5+76], %f64;
	ld.shared.f32 	%f65, [_ZZ9mult_gpu3ILj32EEvPfS0_S0_iE4rowB+80];
	ld.shared.f32 	%f66, [%r5+80];
	fma.rn.f32 	%f67, %f133, %f65, %f66;
	st.shared.f32 	[%r5+80], %f67;
	ld.shared.f32 	%f68, [_ZZ9mult_gpu3ILj32EEvPfS0_S0_iE4rowB+84];
	ld.shared.f32 	%f69, [%r5+84];
	fma.rn.f32 	%f70, %f133, %f68, %f69;
	st.shared.f32 	[%r5+84], %f70;
	ld.shared.f32 	%f71, [_ZZ9mult_gpu3ILj32EEvPfS0_S0_iE4rowB+88];
	ld.shared.f32 	%f72, [%r5+88];
	fma.rn.f32 	%f73, %f133, %f71, %f72;
	st.shared.f32 	[%r5+88], %f73;
	ld.shared.f32 	%f74, [_ZZ9mult_gpu3ILj32EEvPfS0_S0_iE4rowB+92];
	ld.shared.f32 	%f75, [%r5+92];
	fma.rn.f32 	%f76, %f133, %f74, %f75;
	st.shared.f32 	[%r5+92], %f76;
	ld.shared.f32 	%f77, [_ZZ9mult_gpu3ILj32EEvPfS0_S0_iE4rowB+96];
	ld.shared.f32 	%f78, [%r5+96];
	fma.rn.f32 	%f79, %f133, %f77, %f78;
	st.shared.f32 	[%r5+96], %f79;
	ld.shared.f32 	%f80, [_ZZ9mult_gpu3ILj32EEvPfS0_S0_iE4rowB+100];
	ld.shared.f32 	%f81, [%r5+100];
	fma.rn.f32 	%f82, %f133, %f80, %f81;
	st.shared.f32 	[%r5+100], %f82;
	ld.shared.f32 	%f83, [_ZZ9mult_gpu3ILj32EEvPfS0_S0_iE4rowB+104];
	ld.shared.f32 	%f84, [%r5+104];
	fma.rn.f32 	%f85, %f133, %f83, %f84;
	st.shared.f32 	[%r5+104], %f85;
	ld.shared.f32 	%f86, [_ZZ9mult_gpu3ILj32EEvPfS0_S0_iE4rowB+108];
	ld.shared.f32 	%f87, [%r5+108];
	fma.rn.f32 	%f88, %f133, %f86, %f87;
	st.shared.f32 	[%r5+108], %f88;
	ld.shared.f32 	%f89, [_ZZ9mult_gpu3ILj32EEvPfS0_S0_iE4rowB+112];
	ld.shared.f32 	%f90, [%r5+112];
	fma.rn.f32 	%f91, %f133, %f89, %f90;
	st.shared.f32 	[%r5+112], %f91;
	ld.shared.f32 	%f92, [_ZZ9mult_gpu3ILj32EEvPfS0_S0_iE4rowB+116];
	ld.shared.f32 	%f93, [%r5+116];
	fma.rn.f32 	%f94, %f133, %f92, %f93;
	st.shared.f32 	[%r5+116], %f94;
	ld.shared.f32 	%f95, [_ZZ9mult_gpu3ILj32EEvPfS0_S0_iE4rowB+120];
	ld.shared.f32 	%f96, [%r5+120];
	fma.rn.f32 	%f97, %f133, %f95, %f96;
	st.shared.f32 	[%r5+120], %f97;
	ld.shared.f32 	%f98, [_ZZ9mult_gpu3ILj32EEvPfS0_S0_iE4rowB+124];
	ld.shared.f32 	%f99, [%r5+124];
	fma.rn.f32 	%f100, %f133, %f98, %f99;
	st.shared.f32 	[%r5+124], %f100;
	bar.sync 	0;
	add.s32 	%r34, %r34, 1;
	setp.ne.s32 	%p5, %r34, 0;
	add.s32 	%r33, %r33, 1;
	add.s32 	%r32, %r32, %r17;
	@%p5 bra 	$L__BB4_2;
$L__BB4_7:
	bar.sync 	0;
	setp.ge.s32 	%p6, %r4, %r17;
	@%p6 bra 	$L__BB4_9;
	mad.lo.s32 	%r31, %r17, %r4, %r2;
	ld.shared.f32 	%f101, [%r5];
	cvta.to.global.u64 	%rd10, %rd5;
	mul.wide.s32 	%rd11, %r31, 4;
	add.s64 	%rd12, %rd10, %rd11;
	st.global.f32 	[%rd12], %f101;
	ld.shared.f32 	%f102, [%r5+4];
	st.global.f32 	[%rd12+4], %f102;
	ld.shared.f32 	%f103, [%r5+8];
	st.global.f32 	[%rd12+8], %f103;
	ld.shared.f32 	%f104, [%r5+12];
	st.global.f32 	[%rd12+12], %f104;
	ld.shared.f32 	%f105, [%r5+16];
	st.global.f32 	[%rd12+16], %f105;
	ld.shared.f32 	%f106, [%r5+20];
	st.global.f32 	[%rd12+20], %f106;
	ld.shared.f32 	%f107, [%r5+24];
	st.global.f32 	[%rd12+24], %f107;
	ld.shared.f32 	%f108, [%r5+28];
	st.global.f32 	[%rd12+28], %f108;
	ld.shared.f32 	%f109, [%r5+32];
	st.global.f32 	[%rd12+32], %f109;
	ld.shared.f32 	%f110, [%r5+36];
	st.global.f32 	[%rd12+36], %f110;
	ld.shared.f32 	%f111, [%r5+40];
	st.global.f32 	[%rd12+40], %f111;
	ld.shared.f32 	%f112, [%r5+44];
	st.global.f32 	[%rd12+44], %f112;
	ld.shared.f32 	%f113, [%r5+48];
	st.global.f32 	[%rd12+48], %f113;
	ld.shared.f32 	%f114, [%r5+52];
	st.global.f32 	[%rd12+52], %f114;
	ld.shared.f32 	%f115, [%r5+56];
	st.global.f32 	[%rd12+56], %f115;
	ld.shared.f32 	%f116, [%r5+60];
	st.global.f32 	[%rd12+60], %f116;
	ld.shared.f32 	%f117, [%r5+64];
	st.global.f32 	[%rd12+64], %f117;
	ld.shared.f32 	%f118, [%r5+68];
	st.global.f32 	[%rd12+68], %f118;
	ld.shared.f32 	%f119, [%r5+72];
	st.global.f32 	[%rd12+72], %f119;
	ld.shared.f32 	%f120, [%r5+76];
	st.global.f32 	[%rd12+76], %f120;
	ld.shared.f32 	%f121, [%r5+80];
	st.global.f32 	[%rd12+80], %f121;
	ld.shared.f32 	%f122, [%r5+84];
	st.global.f32 	[%rd12+84], %f122;
	ld.shared.f32 	%f123, [%r5+88];
	st.global.f32 	[%rd12+88], %f123;
	ld.shared.f32 	%f124, [%r5+92];
	st.global.f32 	[%rd12+92], %f124;
	ld.shared.f32 	%f125, [%r5+96];
	st.global.f32 	[%rd12+96], %f125;
	ld.shared.f32 	%f126, [%r5+100];
	st.global.f32 	[%rd12+100], %f126;
	ld.shared.f32 	%f127, [%r5+104];
	st.global.f32 	[%rd12+104], %f127;
	ld.shared.f32 	%f128, [%r5+108];
	st.global.f32 	[%rd12+108], %f128;
	ld.shared.f32 	%f129, [%r5+112];
	st.global.f32 	[%rd12+112], %f129;
	ld.shared.f32 	%f130, [%r5+116];
	st.global.f32 	[%rd12+116], %f130;
	ld.shared.f32 	%f131, [%r5+120];
	st.global.f32 	[%rd12+120], %f131;
	ld.shared.f32 	%f132, [%r5+124];
	st.global.f32 	[%rd12+124], %f132;
$L__BB4_9:
	bar.sync 	0;
	ret;

}
	// .globl	_Z9mult_gpu3ILj64EEvPfS0_S0_i
.visible .entry _Z9mult_gpu3ILj64EEvPfS0_S0_i(
	.param .u64 .ptr .align 1 _Z9mult_gpu3ILj64EEvPfS0_S0_i_param_0,
	.param .u64 .ptr .align 1 _Z9mult_gpu3ILj64EEvPfS0_S0_i_param_1,
	.param .u64 .ptr .align 1 _Z9mult_gpu3ILj64EEvPfS0_S0_i_param_2,
	.param .u32 _Z9mult_gpu3ILj64EEvPfS0_S0_i_param_3
)
{
	.reg .pred 	%p<7>;
	.reg .b32 	%r<35>;
	.reg .b32 	%f<262>;
	.reg .b64 	%rd<13>;
	// demoted variable
	.shared .align 4 .b8 _ZZ9mult_gpu3ILj64EEvPfS0_S0_iE3OUT[16640];
	// demoted variable
	.shared .align 4 .b8 _ZZ9mult_gpu3ILj64EEvPfS0_S0_iE4rowB[256];
	ld.param.u64 	%rd3, [_Z9mult_gpu3ILj64EEvPfS0_S0_i_param_0];
	ld.param.u64 	%rd4, [_Z9mult_gpu3ILj64EEvPfS0_S0_i_param_1];
	ld.param.u64 	%rd5, [_Z9mult_gpu3ILj64EEvPfS0_S0_i_param_2];
	ld.param.u32 	%r17, [_Z9mult_gpu3ILj64EEvPfS0_S0_i_param_3];
	mov.u32 	%r1, %ctaid.x;
	shl.b32 	%r2, %r1, 6;
	mov.u32 	%r3, %tid.y;
	shl.b32 	%r18, %r3, 2;
	mov.u32 	%r19, _ZZ9mult_gpu3ILj64EEvPfS0_S0_iE3OUT;
	add.s32 	%r20, %r19, %r18;
	mov.u32 	%r21, %ctaid.y;
	shl.b32 	%r22, %r21, 6;
	mov.b32 	%r23, 0;
	st.shared.u32 	[%r20], %r23;
	st.shared.u32 	[%r20+260], %r23;
	st.shared.u32 	[%r20+520], %r23;
	st.shared.u32 	[%r20+780], %r23;
	st.shared.u32 	[%r20+1040], %r23;
	st.shared.u32 	[%r20+1300], %r23;
	st.shared.u32 	[%r20+1560], %r23;
	st.shared.u32 	[%r20+1820], %r23;
	st.shared.u32 	[%r20+2080], %r23;
	st.shared.u32 	[%r20+2340], %r23;
	st.shared.u32 	[%r20+2600], %r23;
	st.shared.u32 	[%r20+2860], %r23;
	st.shared.u32 	[%r20+3120], %r23;
	st.shared.u32 	[%r20+3380], %r23;
	st.shared.u32 	[%r20+3640], %r23;
	st.shared.u32 	[%r20+3900], %r23;
	st.shared.u32 	[%r20+4160], %r23;
	st.shared.u32 	[%r20+4420], %r23;
	st.shared.u32 	[%r20+4680], %r23;
	st.shared.u32 	[%r20+4940], %r23;
	st.shared.u32 	[%r20+5200], %r23;
	st.shared.u32 	[%r20+5460], %r23;
	st.shared.u32 	[%r20+5720], %r23;
	st.shared.u32 	[%r20+5980], %r23;
	st.shared.u32 	[%r20+6240], %r23;
	st.shared.u32 	[%r20+6500], %r23;
	st.shared.u32 	[%r20+6760], %r23;
	st.shared.u32 	[%r20+7020], %r23;
	st.shared.u32 	[%r20+7280], %r23;
	st.shared.u32 	[%r20+7540], %r23;
	st.shared.u32 	[%r20+7800], %r23;
	st.shared.u32 	[%r20+8060], %r23;
	st.shared.u32 	[%r20+8320], %r23;
	st.shared.u32 	[%r20+8580], %r23;
	st.shared.u32 	[%r20+8840], %r23;
	st.shared.u32 	[%r20+9100], %r23;
	st.shared.u32 	[%r20+9360], %r23;
	st.shared.u32 	[%r20+9620], %r23;
	st.shared.u32 	[%r20+9880], %r23;
	st.shared.u32 	[%r20+10140], %r23;
	st.shared.u32 	[%r20+10400], %r23;
	st.shared.u32 	[%r20+10660], %r23;
	st.shared.u32 	[%r20+10920], %r23;
	st.shared.u32 	[%r20+11180], %r23;
	st.shared.u32 	[%r20+11440], %r23;
	st.shared.u32 	[%r20+11700], %r23;
	st.shared.u32 	[%r20+11960], %r23;
	st.shared.u32 	[%r20+12220], %r23;
	st.shared.u32 	[%r20+12480], %r23;
	st.shared.u32 	[%r20+12740], %r23;
	st.shared.u32 	[%r20+13000], %r23;
	st.shared.u32 	[%r20+13260], %r23;
	st.shared.u32 	[%r20+13520], %r23;
	st.shared.u32 	[%r20+13780], %r23;
	st.shared.u32 	[%r20+14040], %r23;
	st.shared.u32 	[%r20+14300], %r23;
	st.shared.u32 	[%r20+14560], %r23;
	st.shared.u32 	[%r20+14820], %r23;
	st.shared.u32 	[%r20+15080], %r23;
	st.shared.u32 	[%r20+15340], %r23;
	st.shared.u32 	[%r20+15600], %r23;
	st.shared.u32 	[%r20+15860], %r23;
	st.shared.u32 	[%r20+16120], %r23;
	st.shared.u32 	[%r20+16380], %r23;
	bar.sync 	0;
	add.s32 	%r4, %r22, %r3;
	setp.lt.s32 	%p1, %r17, 1;
	shl.b32 	%r24, %r3, 8;
	add.s32 	%r5, %r20, %r24;
	@%p1 bra 	$L__BB5_7;
	mov.u32 	%r25, %nctaid.x;
	mov.u32 	%r27, _ZZ9mult_gpu3ILj64EEvPfS0_S0_iE4rowB;
	add.s32 	%r6, %r27, %r18;
	mul.lo.s32 	%r33, %r17, %r4;
	neg.s32 	%r34, %r17;
	add.s32 	%r32, %r3, %r2;
	shl.b32 	%r28, %r25, 6;
	sub.s32 	%r29, %r17, %r28;
	add.s32 	%r30, %r29, 64;
	setp.lt.u32 	%p2, %r1, %r25;
	selp.b32 	%r10, 64, %r30, %p2;
	cvta.to.global.u64 	%rd1, %rd4;
	cvta.to.global.u64 	%rd2, %rd3;
$L__BB5_2:
	setp.ge.s32 	%p3, %r3, %r10;
	@%p3 bra 	$L__BB5_4;
	mul.wide.s32 	%rd6, %r32, 4;
	add.s64 	%rd7, %rd1, %rd6;
	ld.global.f32 	%f3, [%rd7];
	st.shared.f32 	[%r6], %f3;
$L__BB5_4:
	setp.ge.u32 	%p4, %r4, %r17;
	bar.sync 	0;
	mov.f32 	%f261, 0f00000000;
	@%p4 bra 	$L__BB5_6;
	mul.wide.u32 	%rd8, %r33, 4;
	add.s64 	%rd9, %rd2, %rd8;
	ld.global.f32 	%f261, [%rd9];
$L__BB5_6:
	bar.sync 	0;
	ld.shared.f32 	%f5, [_ZZ9mult_gpu3ILj64EEvPfS0_S0_iE4rowB];
	ld.shared.f32 	%f6, [%r5];
	fma.rn.f32 	%f7, %f261, %f5, %f6;
	st.shared.f32 	[%r5], %f7;
	ld.shared.f32 	%f8, [_ZZ9mult_gpu3ILj64EEvPfS0_S0_iE4rowB+4];
	ld.shared.f32 	%f9, [%r5+4];
	fma.rn.f32 	%f10, %f261, %f8, %f9;
	st.shared.f32 	[%r5+4], %f10;
	ld.shared.f32 	%f11, [_ZZ9mult_gpu3ILj64EEvPfS0_S0_iE4rowB+8];
	ld.shared.f32 	%f12, [%r5+8];
	fma.rn.f32 	%f13, %f261, %f11, %f12;
	st.shared.f32 	[%r5+8], %f13;
	ld.shared.f32 	%f14, [_ZZ9mult_gpu3ILj64EEvPfS0_S0_iE4rowB+12];
	ld.shared.f32 	%f15, [%r5+12];
	fma.rn.f32 	%f16, %f261, %f14, %f15;
	st.shared.f32 	[%r5+12], %f16;
	ld.shared.f32 	%f17, [_ZZ9mult_gpu3ILj64EEvPfS0_S0_iE4rowB+16];
	ld.shared.f32 	%f18, [%r5+16];
	fma.rn.f32 	%f19, %f261, %f17, %f18;
	st.shared.f32 	[%r5+16], %f19;
	ld.shared.f32 	%f20, [_ZZ9mult_gpu3ILj64EEvPfS0_S0_iE4rowB+20];
	ld.shared.f32 	%f21, [%r5+20];
	fma.rn.f32 	%f22, %f261, %f20, %f21;
	st.shared.f32 	[%r5+20], %f22;
	ld.shared.f32 	%f23, [_ZZ9mult_gpu3ILj64EEvPfS0_S0_iE4rowB+24];
	ld.shared.f32 	%f24, [%r5+24];
	fma.rn.f32 	%f25, %f261, %f23, %f24;
	st.shared.f32 	[%r5+24], %f25;
	ld.shared.f32 	%f26, [_ZZ9mult_gpu3ILj64EEvPfS0_S0_iE4rowB+28];
	ld.shared.f32 	%f27, [%r5+28];
	fma.rn.f32 	%f28, %f261, %f26, %f27;
	st.shared.f32 	[%r5+28], %f28;
	ld.shared.f32 	%f29, [_ZZ9mult_gpu3ILj64EEvPfS0_S0_iE4rowB+32];
	ld.shared.f32 	%f30, [%r5+32];
	fma.rn.f32 	%f31, %f261, %f29, %f30;
	st.shared.f32 	[%r5+32], %f31;
	ld.shared.f32 	%f32, [_ZZ9mult_gpu3ILj64EEvPfS0_S0_iE4rowB+36];
	ld.shared.f32 	%f33, [%r5+36];
	fma.rn.f32 	%f34, %f261, %f32, %f33;
	st.shared.f32 	[%r5+36], %f34;
	ld.shared.f32 	%f35, [_ZZ9mult_gpu3ILj64EEvPfS0_S0_iE4rowB+40];
	ld.shared.f32 	%f36, [%r5+40];
	fma.rn.f32 	%f37, %f261, %f35, %f36;
	st.shared.f32 	[%r5+40], %f37;
	ld.shared.f32 	%f38, [_ZZ9mult_gpu3ILj64EEvPfS0_S0_iE4rowB+44];
	ld.shared.f32 	%f39, [%r5+44];
	fma.rn.f32 	%f40, %f261, %f38, %f39;
	st.shared.f32 	[%r5+44], %f40;
	ld.shared.f32 	%f41, [_ZZ9mult_gpu3ILj64EEvPfS0_S0_iE4rowB+48];
	ld.shared.f32 	%f42, [%r5+48];
	fma.rn.f32 	%f43, %f261, %f41, %f42;
	st.shared.f32 	[%r5+48], %f43;
	ld.shared.f32 	%f44, [_ZZ9mult_gpu3ILj64EEvPfS0_S0_iE4rowB+52];
	ld.shared.f32 	%f45, [%r5+52];
	fma.rn.f32 	%f46, %f261, %f44, %f45;
	st.shared.f32 	[%r5+52], %f46;
	ld.shared.f32 	%f47, [_ZZ9mult_gpu3ILj64EEvPfS0_S0_iE4rowB+56];
	ld.shared.f32 	%f48, [%r5+56];
	fma.rn.f32 	%f49, %f261, %f47, %f48;
	st.shared.f32 	[%r5+56], %f49;
	ld.shared.f32 	%f50, [_ZZ9mult_gpu3ILj64EEvPfS0_S0_iE4rowB+60];
	ld.shared.f32 	%f51, [%r5+60];
	fma.rn.f32 	%f52, %f261, %f50, %f51;
	st.shared.f32 	[%r5+60], %f52;
	ld.shared.f32 	%f53, [_ZZ9mult_gpu3ILj64EEvPfS0_S0_iE4rowB+64];
	ld.shared.f32 	%f54, [%r5+64];
	fma.rn.f32 	%f55, %f261, %f53, %f54;
	st.shared.f32 	[%r5+64], %f55;
	ld.shared.f32 	%f56, [_ZZ9mult_gpu3ILj64EEvPfS0_S0_iE4rowB+68];
	ld.shared.f32 	%f57, [%r5+68];
	fma.rn.f32 	%f58, %f261, %f56, %f57;
	st.shared.f32 	[%r5+68], %f58;
	ld.shared.f32 	%f59, [_ZZ9mult_gpu3ILj64EEvPfS0_S0_iE4rowB+72];
	ld.shared.f32 	%f60, [%r5+72];
	fma.rn.f32 	%f61, %f261, %f59, %f60;
	st.shared.f32 	[%r5+72], %f61;
	ld.shared.f32 	%f62, [_ZZ9mult_gpu3ILj64EEvPfS0_S0_iE4rowB+76];
	ld.shared.f32 	%f63, [%r5+76];
	fma.rn.f32 	%f64, %f261, %f62, %f63;
	st.shared.f32 	[%r5+76], %f64;
	ld.shared.f32 	%f65, [_ZZ9mult_gpu3ILj64EEvPfS0_S0_iE4rowB+80];
	ld.shared.f32 	%f66, [%r5+80];
	fma.rn.f32 	%f67, %f261, %f65, %f66;
	st.shared.f32 	[%r5+80], %f67;
	ld.shared.f32 	%f68, [_ZZ9mult_gpu3ILj64EEvPfS0_S0_iE4rowB+84];
	ld.shared.f32 	%f69, [%r5+84];
	fma.rn.f32 	%f70, %f261, %f68, %f69;
	st.shared.f32 	[%r5+84], %f70;
	ld.shared.f32 	%f71, [_ZZ9mult_gpu3ILj64EEvPfS0_S0_iE4rowB+88];
	ld.shared.f32 	%f72, [%r5+88];
	fma.rn.f32 	%f73, %f261, %f71, %f72;
	st.shared.f32 	[%r5+88], %f73;
	ld.shared.f32 	%f74, [_ZZ9mult_gpu3ILj64EEvPfS0_S0_iE4rowB+92];
	ld.shared.f32 	%f75, [%r5+92];
	fma.rn.f32 	%f76, %f261, %f74, %f75;
	st.shared.f32 	[%r5+92], %f76;
	ld.shared.f32 	%f77, [_ZZ9mult_gpu3ILj64EEvPfS0_S0_iE4rowB+96];
	ld.shared.f32 	%f78, [%r5+96];
	fma.rn.f32 	%f79, %f261, %f77, %f78;
	st.shared.f32 	[%r5+96], %f79;
	ld.shared.f32 	%f80, [_ZZ9mult_gpu3ILj64EEvPfS0_S0_iE4rowB+100];
	ld.shared.f32 	%f81, [%r5+100];
	fma.rn.f32 	%f82, %f261, %f80, %f81;
	st.shared.f32 	[%r5+100], %f82;
	ld.shared.f32 	%f83, [_ZZ9mult_gpu3ILj64EEvPfS0_S0_iE4rowB+104];
	ld.shared.f32 	%f84, [%r5+104];
	fma.rn.f32 	%f85, %f261, %f83, %f84;
	st.shared.f32 	[%r5+104], %f85;
	ld.shared.f32 	%f86, [_ZZ9mult_gpu3ILj64EEvPfS0_S0_iE4rowB+108];
	ld.shared.f32 	%f87, [%r5+108];
	fma.rn.f32 	%f88, %f261, %f86, %f87;
	st.shared.f32 	[%r5+108], %f88;
	ld.shared.f32 	%f89, [_ZZ9mult_gpu3ILj64EEvPfS0_S0_iE4rowB+112];
	ld.shared.f32 	%f90, [%r5+112];
	fma.rn.f32 	%f91, %f261, %f89, %f90;
	st.shared.f32 	[%r5+112], %f91;
	ld.shared.f32 	%f92, [_ZZ9mult_gpu3ILj64EEvPfS0_S0_iE4rowB+116];
	ld.shared.f32 	%f93, [%r5+116];
	fma.rn.f32 	%f94, %f261, %f92, %f93;
	st.shared.f32 	[%r5+116], %f94;
	ld.shared.f32 	%f95, [_ZZ9mult_gpu3ILj64EEvPfS0_S0_iE4rowB+120];
	ld.shared.f32 	%f96, [%r5+120];
	fma.rn.f32 	%f97, %f261, %f95, %f96;
	st.shared.f32 	[%r5+120], %f97;
	ld.shared.f32 	%f98, [_ZZ9mult_gpu3ILj64EEvPfS0_S0_iE4rowB+124];
	ld.shared.f32 	%f99, [%r5+124];
	fma.rn.f32 	%f100, %f261, %f98, %f99;
	st.shared.f32 	[%r5+124], %f100;
	ld.shared.f32 	%f101, [_ZZ9mult_gpu3ILj64EEvPfS0_S0_iE4rowB+128];
	ld.shared.f32 	%f102, [%r5+128];
	fma.rn.f32 	%f103, %f261, %f101, %f102;
	st.shared.f32 	[%r5+128], %f103;
	ld.shared.f32 	%f104, [_ZZ9mult_gpu3ILj64EEvPfS0_S0_iE4rowB+132];
	ld.shared.f32 	%f105, [%r5+132];
	fma.rn.f32 	%f106, %f261, %f104, %f105;
	st.shared.f32 	[%r5+132], %f106;
	ld.shared.f32 	%f107, [_ZZ9mult_gpu3ILj64EEvPfS0_S0_iE4rowB+136];
	ld.shared.f32 	%f108, [%r5+136];
	fma.rn.f32 	%f109, %f261, %f107, %f108;
	st.shared.f32 	[%r5+136], %f109;
	ld.shared.f32 	%f110, [_ZZ9mult_gpu3ILj64EEvPfS0_S0_iE4rowB+140];
	ld.shared.f32 	%f111, [%r5+140];
	fma.rn.f32 	%f112, %f261, %f110, %f111;
	st.shared.f32 	[%r5+140], %f112;
	ld.shared.f32 	%f113, [_ZZ9mult_gpu3ILj64EEvPfS0_S0_iE4rowB+144];
	ld.shared.f32 	%f114, [%r5+144];
	fma.rn.f32 	%f115, %f261, %f113, %f114;
	st.shared.f32 	[%r5+144], %f115;
	ld.shared.f32 	%f116, [_ZZ9mult_gpu3ILj64EEvPfS0_S0_iE4rowB+148];
	ld.shared.f32 	%f117, [%r5+148];
	fma.rn.f32 	%f118, %f261, %f116, %f117;
	st.shared.f32 	[%r5+148], %f118;
	ld.shared.f32 	%f119, [_ZZ9mult_gpu3ILj64EEvPfS0_S0_iE4rowB+152];
	ld.shared.f32 	%f120, [%r5+152];
	fma.rn.f32 	%f121, %f261, %f119, %f120;
	st.shared.f32 	[%r5+152], %f121;
	ld.shared.f32 	%f122, [_ZZ9mult_gpu3ILj64EEvPfS0_S0_iE4rowB+156];
	ld.shared.f32 	%f123, [%r5+156];
	fma.rn.f32 	%f124, %f261, %f122, %f123;
	st.shared.f32 	[%r5+156], %f124;
	ld.shared.f32 	%f125, [_ZZ9mult_gpu3ILj64EEvPfS0_S0_iE4rowB+160];
	ld.shared.f32 	%f126, [%r5+160];
	fma.rn.f32 	%f127, %f261, %f125, %f126;
	st.shared.f32 	[%r5+160], %f127;
	ld.shared.f32 	%f128, [_ZZ9mult_gpu3ILj64EEvPfS0_S0_iE4rowB+164];
	ld.shared.f32 	%f129, [%r5+164];
	fma.rn.f32 	%f130, %f261, %f128, %f129;
	st.shared.f32 	[%r5+164], %f130;
	ld.shared.f32 	%f131, [_ZZ9mult_gpu3ILj64EEvPfS0_S0_iE4rowB+168];
	ld.shared.f32 	%f132, [%r5+168];
	fma.rn.f32 	%f133, %f261, %f131, %f132;
	st.shared.f32 	[%r5+168], %f133;
	ld.shared.f32 	%f134, [_ZZ9mult_gpu3ILj64EEvPfS0_S0_iE4rowB+172];
	ld.shared.f32 	%f135, [%r5+172];
	fma.rn.f32 	%f136, %f261, %f134, %f135;
	st.shared.f32 	[%r5+172], %f136;
	ld.shared.f32 	%f137, [_ZZ9mult_gpu3ILj64EEvPfS0_S0_iE4rowB+176];
	ld.shared.f32 	%f138, [%r5+176];
	fma.rn.f32 	%f139, %f261, %f137, %f138;
	st.shared.f32 	[%r5+176], %f139;
	ld.shared.f32 	%f140, [_ZZ9mult_gpu3ILj64EEvPfS0_S0_iE4rowB+180];
	ld.shared.f32 	%f141, [%r5+180];
	fma.rn.f32 	%f142, %f261, %f140, %f141;
	st.shared.f32 	[%r5+180], %f142;
	ld.shared.f32 	%f143, [_ZZ9mult_gpu3ILj64EEvPfS0_S0_iE4rowB+184];
	ld.shared.f32 	%f144, [%r5+184];
	fma.rn.f32 	%f145, %f261, %f143, %f144;
	st.shared.f32 	[%r5+184], %f145;
	ld.shared.f32 	%f146, [_ZZ9mult_gpu3ILj64EEvPfS0_S0_iE4rowB+188];
	ld.shared.f32 	%f147, [%r5+188];
	fma.rn.f32 	%f148, %f261, %f146, %f147;
	st.shared.f32 	[%r5+188], %f148;
	ld.shared.f32 	%f149, [_ZZ9mult_gpu3ILj64EEvPfS0_S0_iE4rowB+192];
	ld.shared.f32 	%f150, [%r5+192];
	fma.rn.f32 	%f151, %f261, %f149, %f150;
	st.shared.f32 	[%r5+192], %f151;
	ld.shared.f32 	%f152, [_ZZ9mult_gpu3ILj64EEvPfS0_S0_iE4rowB+196];
	ld.shared.f32 	%f153, [%r5+196];
	fma.rn.f32 	%f154, %f261, %f152, %f153;
	st.shared.f32 	[%r5+196], %f154;
	ld.shared.f32 	%f155, [_ZZ9mult_gpu3ILj64EEvPfS0_S0_iE4rowB+200];
	ld.shared.f32 	%f156, [%r5+200];
	fma.rn.f32 	%f157, %f261, %f155, %f156;
	st.shared.f32 	[%r5+200], %f157;
	ld.shared.f32 	%f158, [_ZZ9mult_gpu3ILj64EEvPfS0_S0_iE4rowB+204];
	ld.shared.f32 	%f159, [%r5+204];
	fma.rn.f32 	%f160, %f261, %f158, %f159;
	st.shared.f32 	[%r5+204], %f160;
	ld.shared.f32 	%f161, [_ZZ9mult_gpu3ILj64EEvPfS0_S0_iE4rowB+208];
	ld.shared.f32 	%f162, [%r5+208];
	fma.rn.f32 	%f163, %f261, %f161, %f162;
	st.shared.f32 	[%r5+208], %f163;
	ld.shared.f32 	%f164, [_ZZ9mult_gpu3ILj64EEvPfS0_S0_iE4rowB+212];
	ld.shared.f32 	%f165, [%r5+212];
	fma.rn.f32 	%f166, %f261, %f164, %f165;
	st.shared.f32 	[%r5+212], %f166;
	ld.shared.f32 	%f167, [_ZZ9mult_gpu3ILj64EEvPfS0_S0_iE4rowB+216];
	ld.shared.f32 	%f168, [%r5+216];
	fma.rn.f32 	%f169, %f261, %f167, %f168;
	st.shared.f32 	[%r5+216], %f169;
	ld.shared.f32 	%f170, [_ZZ9mult_gpu3ILj64EEvPfS0_S0_iE4rowB+220];
	ld.shared.f32 	%f171, [%r5+220];
	fma.rn.f32 	%f172, %f261, %f170, %f171;
	st.shared.f32 	[%r5+220], %f172;
	ld.shared.f32 	%f173, [_ZZ9mult_gpu3ILj64EEvPfS0_S0_iE4rowB+224];
	ld.shared.f32 	%f174, [%r5+224];
	fma.rn.f32 	%f175, %f261, %f173, %f174;
	st.shared.f32 	[%r5+224], %f175;
	ld.shared.f32 	%f176, [_ZZ9mult_gpu3ILj64EEvPfS0_S0_iE4rowB+228];
	ld.shared.f32 	%f177, [%r5+228];
	fma.rn.f32 	%f178, %f261, %f176, %f177;
	st.shared.f32 	[%r5+228], %f178;
	ld.shared.f32 	%f179, [_ZZ9mult_gpu3ILj64EEvPfS0_S0_iE4rowB+232];
	ld.shared.f32 	%f180, [%r5+232];
	fma.rn.f32 	%f181, %f261, %f179, %f180;
	st.shared.f32 	[%r5+232], %f181;
	ld.shared.f32 	%f182, [_ZZ9mult_gpu3ILj64EEvPfS0_S0_iE4rowB+236];
	ld.shared.f32 	%f183, [%r5+236];
	fma.rn.f32 	%f184, %f261, %f182, %f183;
	st.shared.f32 	[%r5+236], %f184;
	ld.shared.f32 	%f185, [_ZZ9mult_gpu3ILj64EEvPfS0_S0_iE4rowB+240];
	ld.shared.f32 	%f186, [%r5+240];
	fma.rn.f32 	%f187, %f261, %f185, %f186;
	st.shared.f32 	[%r5+240], %f187;
	ld.shared.f32 	%f188, [_ZZ9mult_gpu3ILj64EEvPfS0_S0_iE4rowB+244];
	ld.shared.f32 	%f189, [%r5+244];
	fma.rn.f32 	%f190, %f261, %f188, %f189;
	st.shared.f32 	[%r5+244], %f190;
	ld.shared.f32 	%f191, [_ZZ9mult_gpu3ILj64EEvPfS0_S0_iE4rowB+248];
	ld.shared.f32 	%f192, [%r5+248];
	fma.rn.f32 	%f193, %f261, %f191, %f192;
	st.shared.f32 	[%r5+248], %f193;
	ld.shared.f32 	%f194, [_ZZ9mult_gpu3ILj64EEvPfS0_S0_iE4rowB+252];
	ld.shared.f32 	%f195, [%r5+252];
	fma.rn.f32 	%f196, %f261, %f194, %f195;
	st.shared.f32 	[%r5+252], %f196;
	bar.sync 	0;
	add.s32 	%r34, %r34, 1;
	setp.ne.s32 	%p5, %r34, 0;
	add.s32 	%r33, %r33, 1;
	add.s32 	%r32, %r32, %r17;
	@%p5 bra 	$L__BB5_2;
$L__BB5_7:
	bar.sync 	0;
	setp.ge.s32 	%p6, %r4, %r17;
	@%p6 bra 	$L__BB5_9;
	mad.lo.s32 	%r31, %r17, %r4, %r2;
	ld.shared.f32 	%f197, [%r5];
	cvta.to.global.u64 	%rd10, %rd5;
	mul.wide.s32 	%rd11, %r31, 4;
	add.s64 	%rd12, %rd10, %rd11;
	st.global.f32 	[%rd12], %f197;
	ld.shared.f32 	%f198, [%r5+4];
	st.global.f32 	[%rd12+4], %f198;
	ld.shared.f32 	%f199, [%r5+8];
	st.global.f32 	[%rd12+8], %f199;
	ld.shared.f32 	%f200, [%r5+12];
	st.global.f32 	[%rd12+12], %f200;
	ld.shared.f32 	%f201, [%r5+16];
	st.global.f32 	[%rd12+16], %f201;
	ld.shared.f32 	%f202, [%r5+20];
	st.global.f32 	[%rd12+20], %f202;
	ld.shared.f32 	%f203, [%r5+24];
	st.global.f32 	[%rd12+24], %f203;
	ld.shared.f32 	%f204, [%r5+28];
	st.global.f32 	[%rd12+28], %f204;
	ld.shared.f32 	%f205, [%r5+32];
	st.global.f32 	[%rd12+32], %f205;
	ld.shared.f32 	%f206, [%r5+36];
	st.global.f32 	[%rd12+36], %f206;
	ld.shared.f32 	%f207, [%r5+40];
	st.global.f32 	[%rd12+40], %f207;
	ld.shared.f32 	%f208, [%r5+44];
	st.global.f32 	[%rd12+44], %f208;
	ld.shared.f32 	%f209, [%r5+48];
	st.global.f32 	[%rd12+48], %f209;
	ld.shared.f32 	%f210, [%r5+52];
	st.global.f32 	[%rd12+52], %f210;
	ld.shared.f32 	%f211, [%r5+56];
	st.global.f32 	[%rd12+56], %f211;
	ld.shared.f32 	%f212, [%r5+60];
	st.global.f32 	[%rd12+60], %f212;
	ld.shared.f32 	%f213, [%r5+64];
	st.global.f32 	[%rd12+64], %f213;
	ld.shared.f32 	%f214, [%r5+68];
	st.global.f32 	[%rd12+68], %f214;
	ld.shared.f32 	%f215, [%r5+72];
	st.global.f32 	[%rd12+72], %f215;
	ld.shared.f32 	%f216, [%r5+76];
	st.global.f32 	[%rd12+76], %f216;
	ld.shared.f32 	%f217, [%r5+80];
	st.global.f32 	[%rd12+80], %f217;
	ld.shared.f32 	%f218, [%r5+84];
	st.global.f32 	[%rd12+84], %f218;
	ld.shared.f32 	%f219, [%r5+88];
	st.global.f32 	[%rd12+88], %f219;
	ld.shared.f32 	%f220, [%r5+92];
	st.global.f32 	[%rd12+92], %f220;
	ld.shared.f32 	%f221, [%r5+96];
	st.global.f32 	[%rd12+96], %f221;
	ld.shared.f32 	%f222, [%r5+100];
	st.global.f32 	[%rd12+100], %f222;
	ld.shared.f32 	%f223, [%r5+104];
	st.global.f32 	[%rd12+104], %f223;
	ld.shared.f32 	%f224, [%r5+108];
	st.global.f32 	[%rd12+108], %f224;
	ld.shared.f32 	%f225, [%r5+112];
	st.global.f32 	[%rd12+112], %f225;
	ld.shared.f32 	%f226, [%r5+116];
	st.global.f32 	[%rd12+116], %f226;
	ld.shared.f32 	%f227, [%r5+120];
	st.global.f32 	[%rd12+120], %f227;
	ld.shared.f32 	%f228, [%r5+124];
	st.global.f32 	[%rd12+124], %f228;
	ld.shared.f32 	%f229, [%r5+128];
	st.global.f32 	[%rd12+128], %f229;
	ld.shared.f32 	%f230, [%r5+132];
	st.global.f32 	[%rd12+132], %f230;
	ld.shared.f32 	%f231, [%r5+136];
	st.global.f32 	[%rd12+136], %f231;
	ld.shared.f32 	%f232, [%r5+140];
	st.global.f32 	[%rd12+140], %f232;
	ld.shared.f32 	%f233, [%r5+144];
	st.global.f32 	[%rd12+144], %f233;
	ld.shared.f32 	%f234, [%r5+148];
	st.global.f32 	[%rd12+148], %f234;
	ld.shared.f32 	%f235, [%r5+152];
	st.global.f32 	[%rd12+152], %f235;
	ld.shared.f32 	%f236, [%r5+156];
	st.global.f32 	[%rd12+156], %f236;
	ld.shared.f32 	%f237, [%r5+160];
	st.global.f32 	[%rd12+160], %f237;
	ld.shared.f32 	%f238, [%r5+164];
	st.global.f32 	[%rd12+164], %f238;
	ld.shared.f32 	%f239, [%r5+168];
	st.global.f32 	[%rd12+168], %f239;
	ld.shared.f32 	%f240, [%r5+172];
	st.global.f32 	[%rd12+172], %f240;
	ld.shared.f32 	%f241, [%r5+176];
	st.global.f32 	[%rd12+176], %f241;
	ld.shared.f32 	%f242, [%r5+180];
	st.global.f32 	[%rd12+180], %f242;
	ld.shared.f32 	%f243, [%r5+184];
	st.global.f32 	[%rd12+184], %f243;
	ld.shared.f32 	%f244, [%r5+188];
	st.global.f32 	[%rd12+188], %f244;
	ld.shared.f32 	%f245, [%r5+192];
	st.global.f32 	[%rd12+192], %f245;
	ld.shared.f32 	%f246, [%r5+196];
	st.global.f32 	[%rd12+196], %f246;
	ld.shared.f32 	%f247, [%r5+200];
	st.global.f32 	[%rd12+200], %f247;
	ld.shared.f32 	%f248, [%r5+204];
	st.global.f32 	[%rd12+204], %f248;
	ld.shared.f32 	%f249, [%r5+208];
	st.global.f32 	[%rd12+208], %f249;
	ld.shared.f32 	%f250, [%r5+212];
	st.global.f32 	[%rd12+212], %f250;
	ld.shared.f32 	%f251, [%r5+216];
	st.global.f32 	[%rd12+216], %f251;
	ld.shared.f32 	%f252, [%r5+220];
	st.global.f32 	[%rd12+220], %f252;
	ld.shared.f32 	%f253, [%r5+224];
	st.global.f32 	[%rd12+224], %f253;
	ld.shared.f32 	%f254, [%r5+228];
	st.global.f32 	[%rd12+228], %f254;
	ld.shared.f32 	%f255, [%r5+232];
	st.global.f32 	[%rd12+232], %f255;
	ld.shared.f32 	%f256, [%r5+236];
	st.global.f32 	[%rd12+236], %f256;
	ld.shared.f32 	%f257, [%r5+240];
	st.global.f32 	[%rd12+240], %f257;
	ld.shared.f32 	%f258, [%r5+244];
	st.global.f32 	[%rd12+244], %f258;
	ld.shared.f32 	%f259, [%r5+248];
	st.global.f32 	[%rd12+248], %f259;
	ld.shared.f32 	%f260, [%r5+252];
	st.global.f32 	[%rd12+252], %f260;
$L__BB5_9:
	bar.sync 	0;
	ret;

}
	// .globl	_Z9mult_gpu4ILj32EEvPfS0_S0_i
.visible .entry _Z9mult_gpu4ILj32EEvPfS0_S0_i(
	.param .u64 .ptr .align 1 _Z9mult_gpu4ILj32EEvPfS0_S0_i_param_0,
	.param .u64 .ptr .align 1 _Z9mult_gpu4ILj32EEvPfS0_S0_i_param_1,
	.param .u64 .ptr .align 1 _Z9mult_gpu4ILj32EEvPfS0_S0_i_param_2,
	.param .u32 _Z9mult_gpu4ILj32EEvPfS0_S0_i_param_3
)
{
	.reg .pred 	%p<39>;
	.reg .b32 	%r<70>;
	.reg .b32 	%f<133>;
	.reg .b64 	%rd<13>;
	// demoted variable
	.shared .align 4 .b8 _ZZ9mult_gpu4ILj32EEvPfS0_S0_iE3OUT[4224];
	ld.param.u64 	%rd3, [_Z9mult_gpu4ILj32EEvPfS0_S0_i_param_0];
	ld.param.u64 	%rd4, [_Z9mult_gpu4ILj32EEvPfS0_S0_i_param_1];
	ld.param.u64 	%rd5, [_Z9mult_gpu4ILj32EEvPfS0_S0_i_param_2];
	ld.param.u32 	%r19, [_Z9mult_gpu4ILj32EEvPfS0_S0_i_param_3];
	mov.u32 	%r1, %ctaid.x;
	shl.b32 	%r2, %r1, 5;
	mov.u32 	%r3, %tid.y;
	shl.b32 	%r20, %r3, 2;
	mov.u32 	%r21, _ZZ9mult_gpu4ILj32EEvPfS0_S0_iE3OUT;
	add.s32 	%r22, %r21, %r20;
	mov.u32 	%r23, %ctaid.y;
	shl.b32 	%r24, %r23, 5;
	mov.b32 	%r25, 0;
	st.shared.u32 	[%r22], %r25;
	st.shared.u32 	[%r22+132], %r25;
	st.shared.u32 	[%r22+264], %r25;
	st.shared.u32 	[%r22+396], %r25;
	st.shared.u32 	[%r22+528], %r25;
	st.shared.u32 	[%r22+660], %r25;
	st.shared.u32 	[%r22+792], %r25;
	st.shared.u32 	[%r22+924], %r25;
	st.shared.u32 	[%r22+1056], %r25;
	st.shared.u32 	[%r22+1188], %r25;
	st.shared.u32 	[%r22+1320], %r25;
	st.shared.u32 	[%r22+1452], %r25;
	st.shared.u32 	[%r22+1584], %r25;
	st.shared.u32 	[%r22+1716], %r25;
	st.shared.u32 	[%r22+1848], %r25;
	st.shared.u32 	[%r22+1980], %r25;
	st.shared.u32 	[%r22+2112], %r25;
	st.shared.u32 	[%r22+2244], %r25;
	st.shared.u32 	[%r22+2376], %r25;
	st.shared.u32 	[%r22+2508], %r25;
	st.shared.u32 	[%r22+2640], %r25;
	st.shared.u32 	[%r22+2772], %r25;
	st.shared.u32 	[%r22+2904], %r25;
	st.shared.u32 	[%r22+3036], %r25;
	st.shared.u32 	[%r22+3168], %r25;
	st.shared.u32 	[%r22+3300], %r25;
	st.shared.u32 	[%r22+3432], %r25;
	st.shared.u32 	[%r22+3564], %r25;
	st.shared.u32 	[%r22+3696], %r25;
	st.shared.u32 	[%r22+3828], %r25;
	st.shared.u32 	[%r22+3960], %r25;
	st.shared.u32 	[%r22+4092], %r25;
	bar.sync 	0;
	add.s32 	%r4, %r24, %r3;
	setp.lt.s32 	%p1, %r19, 1;
	shl.b32 	%r26, %r3, 7;
	add.s32 	%r5, %r22, %r26;
	@%p1 bra 	$L__BB6_7;
	mov.u32 	%r28, %nctaid.x;
	mul.lo.s32 	%r66, %r19, %r4;
	neg.s32 	%r67, %r19;
	add.s32 	%r65, %r3, %r2;
	shl.b32 	%r29, %r28, 5;
	sub.s32 	%r30, %r19, %r29;
	add.s32 	%r31, %r30, 32;
	setp.lt.u32 	%p2, %r1, %r28;
	selp.b32 	%r9, 32, %r31, %p2;
	cvta.to.global.u64 	%rd1, %rd4;
	cvta.to.global.u64 	%rd2, %rd3;
$L__BB6_2:
	setp.ge.s32 	%p3, %r3, %r9;
	@%p3 bra 	$L__BB6_4;
	mul.wide.s32 	%rd6, %r65, 4;
	add.s64 	%rd7, %rd1, %rd6;
	ld.global.u32 	%r69, [%rd7];
$L__BB6_4:
	setp.ge.u32 	%p4, %r4, %r19;
	bar.sync 	0;
	mov.f32 	%f132, 0f00000000;
	@%p4 bra 	$L__BB6_6;
	mul.wide.u32 	%rd8, %r66, 4;
	add.s64 	%rd9, %rd2, %rd8;
	ld.global.f32 	%f132, [%rd9];
$L__BB6_6:
	bar.sync 	0;
	shfl.sync.idx.b32	%r32|%p5, %r69, 0, 31, -1;
	mov.b32 	%f4, %r32;
	ld.shared.f32 	%f5, [%r5];
	fma.rn.f32 	%f6, %f132, %f4, %f5;
	st.shared.f32 	[%r5], %f6;
	shfl.sync.idx.b32	%r33|%p6, %r69, 1, 31, -1;
	mov.b32 	%f7, %r33;
	ld.shared.f32 	%f8, [%r5+4];
	fma.rn.f32 	%f9, %f132, %f7, %f8;
	st.shared.f32 	[%r5+4], %f9;
	shfl.sync.idx.b32	%r34|%p7, %r69, 2, 31, -1;
	mov.b32 	%f10, %r34;
	ld.shared.f32 	%f11, [%r5+8];
	fma.rn.f32 	%f12, %f132, %f10, %f11;
	st.shared.f32 	[%r5+8], %f12;
	shfl.sync.idx.b32	%r35|%p8, %r69, 3, 31, -1;
	mov.b32 	%f13, %r35;
	ld.shared.f32 	%f14, [%r5+12];
	fma.rn.f32 	%f15, %f132, %f13, %f14;
	st.shared.f32 	[%r5+12], %f15;
	shfl.sync.idx.b32	%r36|%p9, %r69, 4, 31, -1;
	mov.b32 	%f16, %r36;
	ld.shared.f32 	%f17, [%r5+16];
	fma.rn.f32 	%f18, %f132, %f16, %f17;
	st.shared.f32 	[%r5+16], %f18;
	shfl.sync.idx.b32	%r37|%p10, %r69, 5, 31, -1;
	mov.b32 	%f19, %r37;
	ld.shared.f32 	%f20, [%r5+20];
	fma.rn.f32 	%f21, %f132, %f19, %f20;
	st.shared.f32 	[%r5+20], %f21;
	shfl.sync.idx.b32	%r38|%p11, %r69, 6, 31, -1;
	mov.b32 	%f22, %r38;
	ld.shared.f32 	%f23, [%r5+24];
	fma.rn.f32 	%f24, %f132, %f22, %f23;
	st.shared.f32 	[%r5+24], %f24;
	shfl.sync.idx.b32	%r39|%p12, %r69, 7, 31, -1;
	mov.b32 	%f25, %r39;
	ld.shared.f32 	%f26, [%r5+28];
	fma.rn.f32 	%f27, %f132, %f25, %f26;
	st.shared.f32 	[%r5+28], %f27;
	shfl.sync.idx.b32	%r40|%p13, %r69, 8, 31, -1;
	mov.b32 	%f28, %r40;
	ld.shared.f32 	%f29, [%r5+32];
	fma.rn.f32 	%f30, %f132, %f28, %f29;
	st.shared.f32 	[%r5+32], %f30;
	shfl.sync.idx.b32	%r41|%p14, %r69, 9, 31, -1;
	mov.b32 	%f31, %r41;
	ld.shared.f32 	%f32, [%r5+36];
	fma.rn.f32 	%f33, %f132, %f31, %f32;
	st.shared.f32 	[%r5+36], %f33;
	shfl.sync.idx.b32	%r42|%p15, %r69, 10, 31, -1;
	mov.b32 	%f34, %r42;
	ld.shared.f32 	%f35, [%r5+40];
	fma.rn.f32 	%f36, %f132, %f34, %f35;
	st.shared.f32 	[%r5+40], %f36;
	shfl.sync.idx.b32	%r43|%p16, %r69, 11, 31, -1;
	mov.b32 	%f37, %r43;
	ld.shared.f32 	%f38, [%r5+44];
	fma.rn.f32 	%f39, %f132, %f37, %f38;
	st.shared.f32 	[%r5+44], %f39;
	shfl.sync.idx.b32	%r44|%p17, %r69, 12, 31, -1;
	mov.b32 	%f40, %r44;
	ld.shared.f32 	%f41, [%r5+48];
	fma.rn.f32 	%f42, %f132, %f40, %f41;
	st.shared.f32 	[%r5+48], %f42;
	shfl.sync.idx.b32	%r45|%p18, %r69, 13, 31, -1;
	mov.b32 	%f43, %r45;
	ld.shared.f32 	%f44, [%r5+52];
	fma.rn.f32 	%f45, %f132, %f43, %f44;
	st.shared.f32 	[%r5+52], %f45;
	shfl.sync.idx.b32	%r46|%p19, %r69, 14, 31, -1;
	mov.b32 	%f46, %r46;
	ld.shared.f32 	%f47, [%r5+56];
	fma.rn.f32 	%f48, %f132, %f46, %f47;
	st.shared.f32 	[%r5+56], %f48;
	shfl.sync.idx.b32	%r47|%p20, %r69, 15, 31, -1;
	mov.b32 	%f49, %r47;
	ld.shared.f32 	%f50, [%r5+60];
	fma.rn.f32 	%f51, %f132, %f49, %f50;
	st.shared.f32 	[%r5+60], %f51;
	shfl.sync.idx.b32	%r48|%p21, %r69, 16, 31, -1;
	mov.b32 	%f52, %r48;
	ld.shared.f32 	%f53, [%r5+64];
	fma.rn.f32 	%f54, %f132, %f52, %f53;
	st.shared.f32 	[%r5+64], %f54;
	shfl.sync.idx.b32	%r49|%p22, %r69, 17, 31, -1;
	mov.b32 	%f55, %r49;
	ld.shared.f32 	%f56, [%r5+68];
	fma.rn.f32 	%f57, %f132, %f55, %f56;
	st.shared.f32 	[%r5+68], %f57;
	shfl.sync.idx.b32	%r50|%p23, %r69, 18, 31, -1;
	mov.b32 	%f58, %r50;
	ld.shared.f32 	%f59, [%r5+72];
	fma.rn.f32 	%f60, %f132, %f58, %f59;
	st.shared.f32 	[%r5+72], %f60;
	shfl.sync.idx.b32	%r51|%p24, %r69, 19, 31, -1;
	mov.b32 	%f61, %r51;
	ld.shared.f32 	%f62, [%r5+76];
	fma.rn.f32 	%f63, %f132, %f61, %f62;
	st.shared.f32 	[%r5+76], %f63;
	shfl.sync.idx.b32	%r52|%p25, %r69, 20, 31, -1;
	mov.b32 	%f64, %r52;
	ld.shared.f32 	%f65, [%r5+80];
	fma.rn.f32 	%f66, %f132, %f64, %f65;
	st.shared.f32 	[%r5+80], %f66;
	shfl.sync.idx.b32	%r53|%p26, %r69, 21, 31, -1;
	mov.b32 	%f67, %r53;
	ld.shared.f32 	%f68, [%r5+84];
	fma.rn.f32 	%f69, %f132, %f67, %f68;
	st.shared.f32 	[%r5+84], %f69;
	shfl.sync.idx.b32	%r54|%p27, %r69, 22, 31, -1;
	mov.b32 	%f70, %r54;
	ld.shared.f32 	%f71, [%r5+88];
	fma.rn.f32 	%f72, %f132, %f70, %f71;
	st.shared.f32 	[%r5+88], %f72;
	shfl.sync.idx.b32	%r55|%p28, %r69, 23, 31, -1;
	mov.b32 	%f73, %r55;
	ld.shared.f32 	%f74, [%r5+92];
	fma.rn.f32 	%f75, %f132, %f73, %f74;
	st.shared.f32 	[%r5+92], %f75;
	shfl.sync.idx.b32	%r56|%p29, %r69, 24, 31, -1;
	mov.b32 	%f76, %r56;
	ld.shared.f32 	%f77, [%r5+96];
	fma.rn.f32 	%f78, %f132, %f76, %f77;
	st.shared.f32 	[%r5+96], %f78;
	shfl.sync.idx.b32	%r57|%p30, %r69, 25, 31, -1;
	mov.b32 	%f79, %r57;
	ld.shared.f32 	%f80, [%r5+100];
	fma.rn.f32 	%f81, %f132, %f79, %f80;
	st.shared.f32 	[%r5+100], %f81;
	shfl.sync.idx.b32	%r58|%p31, %r69, 26, 31, -1;
	mov.b32 	%f82, %r58;
	ld.shared.f32 	%f83, [%r5+104];
	fma.rn.f32 	%f84, %f132, %f82, %f83;
	st.shared.f32 	[%r5+104], %f84;
	shfl.sync.idx.b32	%r59|%p32, %r69, 27, 31, -1;
	mov.b32 	%f85, %r59;
	ld.shared.f32 	%f86, [%r5+108];
	fma.rn.f32 	%f87, %f132, %f85, %f86;
	st.shared.f32 	[%r5+108], %f87;
	shfl.sync.idx.b32	%r60|%p33, %r69, 28, 31, -1;
	mov.b32 	%f88, %r60;
	ld.shared.f32 	%f89, [%r5+112];
	fma.rn.f32 	%f90, %f132, %f88, %f89;
	st.shared.f32 	[%r5+112], %f90;
	shfl.sync.idx.b32	%r61|%p34, %r69, 29, 31, -1;
	mov.b32 	%f91, %r61;
	ld.shared.f32 	%f92, [%r5+116];
	fma.rn.f32 	%f93, %f132, %f91, %f92;
	st.shared.f32 	[%r5+116], %f93;
	shfl.sync.idx.b32	%r62|%p35, %r69, 30, 31, -1;
	mov.b32 	%f94, %r62;
	ld.shared.f32 	%f95, [%r5+120];
	fma.rn.f32 	%f96, %f132, %f94, %f95;
	st.shared.f32 	[%r5+120], %f96;
	shfl.sync.idx.b32	%r63|%p36, %r69, 31, 31, -1;
	mov.b32 	%f97, %r63;
	ld.shared.f32 	%f98, [%r5+124];
	fma.rn.f32 	%f99, %f132, %f97, %f98;
	st.shared.f32 	[%r5+124], %f99;
	bar.sync 	0;
	add.s32 	%r67, %r67, 1;
	setp.ne.s32 	%p37, %r67, 0;
	add.s32 	%r66, %r66, 1;
	add.s32 	%r65, %r65, %r19;
	@%p37 bra 	$L__BB6_2;
$L__BB6_7:
	bar.sync 	0;
	setp.ge.s32 	%p38, %r4, %r19;
	@%p38 bra 	$L__BB6_9;
	mad.lo.s32 	%r64, %r19, %r4, %r2;
	ld.shared.f32 	%f100, [%r5];
	cvta.to.global.u64 	%rd10, %rd5;
	mul.wide.s32 	%rd11, %r64, 4;
	add.s64 	%rd12, %rd10, %rd11;
	st.global.f32 	[%rd12], %f100;
	ld.shared.f32 	%f101, [%r5+4];
	st.global.f32 	[%rd12+4], %f101;
	ld.shared.f32 	%f102, [%r5+8];
	st.global.f32 	[%rd12+8], %f102;
	ld.shared.f32 	%f103, [%r5+12];
	st.global.f32 	[%rd12+12], %f103;
	ld.shared.f32 	%f104, [%r5+16];
	st.global.f32 	[%rd12+16], %f104;
	ld.shared.f32 	%f105, [%r5+20];
	st.global.f32 	[%rd12+20], %f105;
	ld.shared.f32 	%f106, [%r5+24];
	st.global.f32 	[%rd12+24], %f106;
	ld.shared.f32 	%f107, [%r5+28];
	st.global.f32 	[%rd12+28], %f107;
	ld.shared.f32 	%f108, [%r5+32];
	st.global.f32 	[%rd12+32], %f108;
	ld.shared.f32 	%f109, [%r5+36];
	st.global.f32 	[%rd12+36], %f109;
	ld.shared.f32 	%f110, [%r5+40];
	st.global.f32 	[%rd12+40], %f110;
	ld.shared.f32 	%f111, [%r5+44];
	st.global.f32 	[%rd12+44], %f111;
	ld.shared.f32 	%f112, [%r5+48];
	st.global.f32 	[%rd12+48], %f112;
	ld.shared.f32 	%f113, [%r5+52];
	st.global.f32 	[%rd12+52], %f113;
	ld.shared.f32 	%f114, [%r5+56];
	st.global.f32 	[%rd12+56], %f114;
	ld.shared.f32 	%f115, [%r5+60];
	st.global.f32 	[%rd12+60], %f115;
	ld.shared.f32 	%f116, [%r5+64];
	st.global.f32 	[%rd12+64], %f116;
	ld.shared.f32 	%f117, [%r5+68];
	st.global.f32 	[%rd12+68], %f117;
	ld.shared.f32 	%f118, [%r5+72];
	st.global.f32 	[%rd12+72], %f118;
	ld.shared.f32 	%f119, [%r5+76];
	st.global.f32 	[%rd12+76], %f119;
	ld.shared.f32 	%f120, [%r5+80];
	st.global.f32 	[%rd12+80], %f120;
	ld.shared.f32 	%f121, [%r5+84];
	st.global.f32 	[%rd12+84], %f121;
	ld.shared.f32 	%f122, [%r5+88];
	st.global.f32 	[%rd12+88], %f122;
	ld.shared.f32 	%f123, [%r5+92];
	st.global.f32 	[%rd12+92], %f123;
	ld.shared.f32 	%f124, [%r5+96];
	st.global.f32 	[%rd12+96], %f124;
	ld.shared.f32 	%f125, [%r5+100];
	st.global.f32 	[%rd12+100], %f125;
	ld.shared.f32 	%f126, [%r5+104];
	st.global.f32 	[%rd12+104], %f126;
	ld.shared.f32 	%f127, [%r5+108];
	st.global.f32 	[%rd12+108], %f127;
	ld.shared.f32 	%f128, [%r5+112];
	st.global.f32 	[%rd12+112], %f128;
	ld.shared.f32 	%f129, [%r5+116];
	st.global.f32 	[%rd12+116], %f129;
	ld.shared.f32 	%f130, [%r5+120];
	st.global.f32 	[%rd12+120], %f130;
	ld.shared.f32 	%f131, [%r5+124];
	st.global.f32 	[%rd12+124], %f131;
$L__BB6_9:
	bar.sync 	0;
	ret;

}
	// .globl	_Z9mult_gpu5ILj32EEvPfS0_S0_i
.visible .entry _Z9mult_gpu5ILj32EEvPfS0_S0_i(
	.param .u64 .ptr .align 1 _Z9mult_gpu5ILj32EEvPfS0_S0_i_param_0,
	.param .u64 .ptr .align 1 _Z9mult_gpu5ILj32EEvPfS0_S0_i_param_1,
	.param .u64 .ptr .align 1 _Z9mult_gpu5ILj32EEvPfS0_S0_i_param_2,
	.param .u32 _Z9mult_gpu5ILj32EEvPfS0_S0_i_param_3
)
{
	.reg .pred 	%p<39>;
	.reg .b32 	%r<64>;
	.reg .b32 	%f<199>;
	.reg .b64 	%rd<15>;

	ld.param.u64 	%rd2, [_Z9mult_gpu5ILj32EEvPfS0_S0_i_param_0];
	ld.param.u32 	%r18, [_Z9mult_gpu5ILj32EEvPfS0_S0_i_param_3];
	mov.u32 	%r1, %ctaid.x;
	shl.b32 	%r2, %r1, 5;
	mov.u32 	%r3, %tid.y;
	mov.u32 	%r19, %ctaid.y;
	shl.b32 	%r20, %r19, 5;
	bar.sync 	0;
	add.s32 	%r4, %r20, %r3;
	setp.lt.s32 	%p1, %r18, 1;
	mov.f32 	%f167, 0f00000000;
	mov.f32 	%f168, %f167;
	mov.f32 	%f169, %f167;
	mov.f32 	%f170, %f167;
	mov.f32 	%f171, %f167;
	mov.f32 	%f172, %f167;
	mov.f32 	%f173, %f167;
	mov.f32 	%f174, %f167;
	mov.f32 	%f175, %f167;
	mov.f32 	%f176, %f167;
	mov.f32 	%f177, %f167;
	mov.f32 	%f178, %f167;
	mov.f32 	%f179, %f167;
	mov.f32 	%f180, %f167;
	mov.f32 	%f181, %f167;
	mov.f32 	%f182, %f167;
	mov.f32 	%f183, %f167;
	mov.f32 	%f184, %f167;
	mov.f32 	%f185, %f167;
	mov.f32 	%f186, %f167;
	mov.f32 	%f187, %f167;
	mov.f32 	%f188, %f167;
	mov.f32 	%f189, %f167;
	mov.f32 	%f190, %f167;
	mov.f32 	%f191, %f167;
	mov.f32 	%f192, %f167;
	mov.f32 	%f193, %f167;
	mov.f32 	%f194, %f167;
	mov.f32 	%f195, %f167;
	mov.f32 	%f196, %f167;
	mov.f32 	%f197, %f167;
	mov.f32 	%f198, %f167;
	@%p1 bra 	$L__BB7_7;
	mov.u32 	%r22, %nctaid.x;
	mul.lo.s32 	%r60, %r18, %r4;
	neg.s32 	%r61, %r18;
	add.s32 	%r59, %r3, %r2;
	shl.b32 	%r23, %r22, 5;
	sub.s32 	%r24, %r18, %r23;
	add.s32 	%r25, %r24, 32;
	setp.lt.u32 	%p2, %r1, %r22;
	selp.b32 	%r8, 32, %r25, %p2;
	cvta.to.global.u64 	%rd1, %rd2;
	mov.f32 	%f167, 0f00000000;
$L__BB7_2:
	setp.ge.s32 	%p3, %r3, %r8;
	@%p3 bra 	$L__BB7_4;
	ld.param.u64 	%rd13, [_Z9mult_gpu5ILj32EEvPfS0_S0_i_param_1];
	cvta.to.global.u64 	%rd5, %rd13;
	mul.wide.s32 	%rd6, %r59, 4;
	add.s64 	%rd7, %rd5, %rd6;
	ld.global.u32 	%r63, [%rd7];
$L__BB7_4:
	setp.ge.u32 	%p4, %r4, %r18;
	bar.sync 	0;
	mov.f32 	%f166, 0f00000000;
	@%p4 bra 	$L__BB7_6;
	mul.wide.u32 	%rd8, %r60, 4;
	add.s64 	%rd9, %rd1, %rd8;
	ld.global.f32 	%f166, [%rd9];
$L__BB7_6:
	bar.sync 	0;
	shfl.sync.idx.b32	%r26|%p5, %r63, 0, 31, -1;
	mov.b32 	%f102, %r26;
	fma.rn.f32 	%f198, %f166, %f102, %f198;
	shfl.sync.idx.b32	%r27|%p6, %r63, 1, 31, -1;
	mov.b32 	%f103, %r27;
	fma.rn.f32 	%f197, %f166, %f103, %f197;
	shfl.sync.idx.b32	%r28|%p7, %r63, 2, 31, -1;
	mov.b32 	%f104, %r28;
	fma.rn.f32 	%f196, %f166, %f104, %f196;
	shfl.sync.idx.b32	%r29|%p8, %r63, 3, 31, -1;
	mov.b32 	%f105, %r29;
	fma.rn.f32 	%f195, %f166, %f105, %f195;
	shfl.sync.idx.b32	%r30|%p9, %r63, 4, 31, -1;
	mov.b32 	%f106, %r30;
	fma.rn.f32 	%f194, %f166, %f106, %f194;
	shfl.sync.idx.b32	%r31|%p10, %r63, 5, 31, -1;
	mov.b32 	%f107, %r31;
	fma.rn.f32 	%f193, %f166, %f107, %f193;
	shfl.sync.idx.b32	%r32|%p11, %r63, 6, 31, -1;
	mov.b32 	%f108, %r32;
	fma.rn.f32 	%f192, %f166, %f108, %f192;
	shfl.sync.idx.b32	%r33|%p12, %r63, 7, 31, -1;
	mov.b32 	%f109, %r33;
	fma.rn.f32 	%f191, %f166, %f109, %f191;
	shfl.sync.idx.b32	%r34|%p13, %r63, 8, 31, -1;
	mov.b32 	%f110, %r34;
	fma.rn.f32 	%f190, %f166, %f110, %f190;
	shfl.sync.idx.b32	%r35|%p14, %r63, 9, 31, -1;
	mov.b32 	%f111, %r35;
	fma.rn.f32 	%f189, %f166, %f111, %f189;
	shfl.sync.idx.b32	%r36|%p15, %r63, 10, 31, -1;
	mov.b32 	%f112, %r36;
	fma.rn.f32 	%f188, %f166, %f112, %f188;
	shfl.sync.idx.b32	%r37|%p16, %r63, 11, 31, -1;
	mov.b32 	%f113, %r37;
	fma.rn.f32 	%f187, %f166, %f113, %f187;
	shfl.sync.idx.b32	%r38|%p17, %r63, 12, 31, -1;
	mov.b32 	%f114, %r38;
	fma.rn.f32 	%f186, %f166, %f114, %f186;
	shfl.sync.idx.b32	%r39|%p18, %r63, 13, 31, -1;
	mov.b32 	%f115, %r39;
	fma.rn.f32 	%f185, %f166, %f115, %f185;
	shfl.sync.idx.b32	%r40|%p19, %r63, 14, 31, -1;
	mov.b32 	%f116, %r40;
	fma.rn.f32 	%f184, %f166, %f116, %f184;
	shfl.sync.idx.b32	%r41|%p20, %r63, 15, 31, -1;
	mov.b32 	%f117, %r41;
	fma.rn.f32 	%f183, %f166, %f117, %f183;
	shfl.sync.idx.b32	%r42|%p21, %r63, 16, 31, -1;
	mov.b32 	%f118, %r42;
	fma.rn.f32 	%f182, %f166, %f118, %f182;
	shfl.sync.idx.b32	%r43|%p22, %r63, 17, 31, -1;
	mov.b32 	%f119, %r43;
	fma.rn.f32 	%f181, %f166, %f119, %f181;
	shfl.sync.idx.b32	%r44|%p23, %r63, 18, 31, -1;
	mov.b32 	%f120, %r44;
	fma.rn.f32 	%f180, %f166, %f120, %f180;
	shfl.sync.idx.b32	%r45|%p24, %r63, 19, 31, -1;
	mov.b32 	%f121, %r45;
	fma.rn.f32 	%f179, %f166, %f121, %f179;
	shfl.sync.idx.b32	%r46|%p25, %r63, 20, 31, -1;
	mov.b32 	%f122, %r46;
	fma.rn.f32 	%f178, %f166, %f122, %f178;
	shfl.sync.idx.b32	%r47|%p26, %r63, 21, 31, -1;
	mov.b32 	%f123, %r47;
	fma.rn.f32 	%f177, %f166, %f123, %f177;
	shfl.sync.idx.b32	%r48|%p27, %r63, 22, 31, -1;
	mov.b32 	%f124, %r48;
	fma.rn.f32 	%f176, %f166, %f124, %f176;
	shfl.sync.idx.b32	%r49|%p28, %r63, 23, 31, -1;
	mov.b32 	%f125, %r49;
	fma.rn.f32 	%f175, %f166, %f125, %f175;
	shfl.sync.idx.b32	%r50|%p29, %r63, 24, 31, -1;
	mov.b32 	%f126, %r50;
	fma.rn.f32 	%f174, %f166, %f126, %f174;
	shfl.sync.idx.b32	%r51|%p30, %r63, 25, 31, -1;
	mov.b32 	%f127, %r51;
	fma.rn.f32 	%f173, %f166, %f127, %f173;
	shfl.sync.idx.b32	%r52|%p31, %r63, 26, 31, -1;
	mov.b32 	%f128, %r52;
	fma.rn.f32 	%f172, %f166, %f128, %f172;
	shfl.sync.idx.b32	%r53|%p32, %r63, 27, 31, -1;
	mov.b32 	%f129, %r53;
	fma.rn.f32 	%f171, %f166, %f129, %f171;
	shfl.sync.idx.b32	%r54|%p33, %r63, 28, 31, -1;
	mov.b32 	%f130, %r54;
	fma.rn.f32 	%f170, %f166, %f130, %f170;
	shfl.sync.idx.b32	%r55|%p34, %r63, 29, 31, -1;
	mov.b32 	%f131, %r55;
	fma.rn.f32 	%f169, %f166, %f131, %f169;
	shfl.sync.idx.b32	%r56|%p35, %r63, 30, 31, -1;
	mov.b32 	%f132, %r56;
	fma.rn.f32 	%f168, %f166, %f132, %f168;
	shfl.sync.idx.b32	%r57|%p36, %r63, 31, 31, -1;
	mov.b32 	%f133, %r57;
	fma.rn.f32 	%f167, %f166, %f133, %f167;
	bar.sync 	0;
	add.s32 	%r61, %r61, 1;
	setp.ne.s32 	%p37, %r61, 0;
	add.s32 	%r60, %r60, 1;
	add.s32 	%r59, %r59, %r18;
	@%p37 bra 	$L__BB7_2;
$L__BB7_7:
	bar.sync 	0;
	setp.ge.s32 	%p38, %r4, %r18;
	@%p38 bra 	$L__BB7_9;
	ld.param.u64 	%rd14, [_Z9mult_gpu5ILj32EEvPfS0_S0_i_param_2];
	mad.lo.s32 	%r58, %r18, %r4, %r2;
	cvta.to.global.u64 	%rd10, %rd14;
	mul.wide.s32 	%rd11, %r58, 4;
	add.s64 	%rd12, %rd10, %rd11;
	st.global.f32 	[%rd12], %f198;
	st.global.f32 	[%rd12+4], %f197;
	st.global.f32 	[%rd12+8], %f196;
	st.global.f32 	[%rd12+12], %f195;
	st.global.f32 	[%rd12+16], %f194;
	st.global.f32 	[%rd12+20], %f193;
	st.global.f32 	[%rd12+24], %f192;
	st.global.f32 	[%rd12+28], %f191;
	st.global.f32 	[%rd12+32], %f190;
	st.global.f32 	[%rd12+36], %f189;
	st.global.f32 	[%rd12+40], %f188;
	st.global.f32 	[%rd12+44], %f187;
	st.global.f32 	[%rd12+48], %f186;
	st.global.f32 	[%rd12+52], %f185;
	st.global.f32 	[%rd12+56], %f184;
	st.global.f32 	[%rd12+60], %f183;
	st.global.f32 	[%rd12+64], %f182;
	st.global.f32 	[%rd12+68], %f181;
	st.global.f32 	[%rd12+72], %f180;
	st.global.f32 	[%rd12+76], %f179;
	st.global.f32 	[%rd12+80], %f178;
	st.global.f32 	[%rd12+84], %f177;
	st.global.f32 	[%rd12+88], %f176;
	st.global.f32 	[%rd12+92], %f175;
	st.global.f32 	[%rd12+96], %f174;
	st.global.f32 	[%rd12+100], %f173;
	st.global.f32 	[%rd12+104], %f172;
	st.global.f32 	[%rd12+108], %f171;
	st.global.f32 	[%rd12+112], %f170;
	st.global.f32 	[%rd12+116], %f169;
	st.global.f32 	[%rd12+120], %f168;
	st.global.f32 	[%rd12+124], %f167;
$L__BB7_9:
	bar.sync 	0;
	ret;

}


// ===== COMPILED SASS (sm_100) =====

	.target	sm_100

	.elftype	@"ET_EXEC"


//--------------------- .note.nv.tkinfo           --------------------------
	.section	.note.nv.tkinfo,"",@"SHT_NOTE"
	.sectionflags	@"SHF_NOTE_NV_TKINFO"
	.tkinfo
        /*0018*/ 	.word	0x00000002
        /*0030*/ 	.string	""
        /*0030*/ 	.string	"ptxas"
        /*0030*/ 	.string	"Cuda compilation tools, release 13.0, V13.0.88"
        /*0030*/ 	.string	"Build cuda_13.0.r13.0/compiler.36424714_0"
        /*0030*/ 	.string	"-arch sm_100 -m 64 "



//--------------------- .note.nv.cuinfo           --------------------------
	.section	.note.nv.cuinfo,"",@"SHT_NOTE"
	.sectionflags	@"SHF_NOTE_NV_CUINFO"
        /*0018*/ 	.short	0x0002
        /*001a*/ 	.short	0x0064
        /*001c*/ 	.short	0x0082
	.zero		2


//--------------------- .nv.info                  --------------------------
	.section	.nv.info,"",@"SHT_CUDA_INFO"
	.align	4


	//----- nvinfo : EIATTR_REGCOUNT
	.align		4
        /*0000*/ 	.byte	0x04, 0x2f
        /*0002*/ 	.short	(.L_1 - .L_0)
	.align		4
.L_0:
        /*0004*/ 	.word	index@(_Z15MatrixMultGPUv1PfS_S_i)
        /*0008*/ 	.word	0x0000001e


	//----- nvinfo : EIATTR_FRAME_SIZE
	.align		4
.L_1:
        /*000c*/ 	.byte	0x04, 0x11
        /*000e*/ 	.short	(.L_3 - .L_2)
	.align		4
.L_2:
        /*0010*/ 	.word	index@(_Z15MatrixMultGPUv1PfS_S_i)
        /*0014*/ 	.word	0x00000000


	//----- nvinfo : EIATTR_REGCOUNT
	.align		4
.L_3:
        /*0018*/ 	.byte	0x04, 0x2f
        /*001a*/ 	.short	(.L_5 - .L_4)
	.align		4
.L_4:
        /*001c*/ 	.word	index@(_Z9mult_gpu2ILj32EEvPfS0_S0_i)
        /*0020*/ 	.word	0x00000020


	//----- nvinfo : EIATTR_FRAME_SIZE
	.align		4
.L_5:
        /*0024*/ 	.byte	0x04, 0x11
        /*0026*/ 	.short	(.L_7 - .L_6)
	.align		4
.L_6:
        /*0028*/ 	.word	index@(_Z9mult_gpu2ILj32EEvPfS0_S0_i)
        /*002c*/ 	.word	0x00000000


	//----- nvinfo : EIATTR_REGCOUNT
	.align		4
.L_7:
        /*0030*/ 	.byte	0x04, 0x2f
        /*0032*/ 	.short	(.L_9 - .L_8)
	.align		4
.L_8:
        /*0034*/ 	.word	index@(_Z9mult_gpu2ILj64EEvPfS0_S0_i)
        /*0038*/ 	.word	0x00000020


	//----- nvinfo : EIATTR_FRAME_SIZE
	.align		4
.L_9:
        /*003c*/ 	.byte	0x04, 0x11
        /*003e*/ 	.short	(.L_11 - .L_10)
	.align		4
.L_10:
        /*0040*/ 	.word	index@(_Z9mult_gpu2ILj64EEvPfS0_S0_i)
        /*0044*/ 	.word	0x00000000


	//----- nvinfo : EIATTR_REGCOUNT
	.align		4
.L_11:
        /*0048*/ 	.byte	0x04, 0x2f
        /*004a*/ 	.short	(.L_13 - .L_12)
	.align		4
.L_12:
        /*004c*/ 	.word	index@(_Z9mult_gpu2ILj96EEvPfS0_S0_i)
        /*0050*/ 	.word	0x00000020


	//----- nvinfo : EIATTR_FRAME_SIZE
	.align		4
.L_13:
        /*0054*/ 	.byte	0x04, 0x11
        /*0056*/ 	.short	(.L_15 - .L_14)
	.align		4
.L_14:
        /*0058*/ 	.word	index@(_Z9mult_gpu2ILj96EEvPfS0_S0_i)
        /*005c*/ 	.word	0x00000000


	//----- nvinfo : EIATTR_REGCOUNT
	.align		4
.L_15:
        /*0060*/ 	.byte	0x04, 0x2f
        /*0062*/ 	.short	(.L_17 - .L_16)
	.align		4
.L_16:
        /*0064*/ 	.word	index@(_Z9mult_gpu3ILj32EEvPfS0_S0_i)
        /*0068*/ 	.word	0x00000020


	//----- nvinfo : EIATTR_FRAME_SIZE
	.align		4
.L_17:
        /*006c*/ 	.byte	0x04, 0x11
        /*006e*/ 	.short	(.L_19 - .L_18)
	.align		4
.L_18:
        /*0070*/ 	.word	index@(_Z9mult_gpu3ILj32EEvPfS0_S0_i)
        /*0074*/ 	.word	0x00000000


	//----- nvinfo : EIATTR_REGCOUNT
	.align		4
.L_19:
        /*0078*/ 	.byte	0x04, 0x2f
        /*007a*/ 	.short	(.L_21 - .L_20)
	.align		4
.L_20:
        /*007c*/ 	.word	index@(_Z9mult_gpu3ILj64EEvPfS0_S0_i)
        /*0080*/ 	.word	0x00000020


	//----- nvinfo : EIATTR_FRAME_SIZE
	.align		4
.L_21:
        /*0084*/ 	.byte	0x04, 0x11
        /*0086*/ 	.short	(.L_23 - .L_22)
	.align		4
.L_22:
        /*0088*/ 	.word	index@(_Z9mult_gpu3ILj64EEvPfS0_S0_i)
        /*008c*/ 	.word	0x00000000


	//----- nvinfo : EIATTR_REGCOUNT
	.align		4
.L_23:
        /*0090*/ 	.byte	0x04, 0x2f
        /*0092*/ 	.short	(.L_25 - .L_24)
	.align		4
.L_24:
        /*0094*/ 	.word	index@(_Z9mult_gpu4ILj32EEvPfS0_S0_i)
        /*0098*/ 	.word	0x00000020


	//----- nvinfo : EIATTR_FRAME_SIZE
	.align		4
.L_25:
        /*009c*/ 	.byte	0x04, 0x11
        /*009e*/ 	.short	(.L_27 - .L_26)
	.align		4
.L_26:
        /*00a0*/ 	.word	index@(_Z9mult_gpu4ILj32EEvPfS0_S0_i)
        /*00a4*/ 	.word	0x00000000


	//----- nvinfo : EIATTR_REGCOUNT
	.align		4
.L_27:
        /*00a8*/ 	.byte	0x04, 0x2f
        /*00aa*/ 	.short	(.L_29 - .L_28)
	.align		4
.L_28:
        /*00ac*/ 	.word	index@(_Z9mult_gpu5ILj32EEvPfS0_S0_i)
        /*00b0*/ 	.word	0x00000030


	//----- nvinfo : EIATTR_FRAME_SIZE
	.align		4
.L_29:
        /*00b4*/ 	.byte	0x04, 0x11
        /*00b6*/ 	.short	(.L_31 - .L_30)
	.align		4
.L_30:
        /*00b8*/ 	.word	index@(_Z9mult_gpu5ILj32EEvPfS0_S0_i)
        /*00bc*/ 	.word	0x00000000


	//----- nvinfo : EIATTR_MIN_STACK_SIZE
	.align		4
.L_31:
        /*00c0*/ 	.byte	0x04, 0x12
        /*00c2*/ 	.short	(.L_33 - .L_32)
	.align		4
.L_32:
        /*00c4*/ 	.word	index@(_Z9mult_gpu5ILj32EEvPfS0_S0_i)
        /*00c8*/ 	.word	0x00000000


	//----- nvinfo : EIATTR_MIN_STACK_SIZE
	.align		4
.L_33:
        /*00cc*/ 	.byte	0x04, 0x12
        /*00ce*/ 	.short	(.L_35 - .L_34)
	.align		4
.L_34:
        /*00d0*/ 	.word	index@(_Z9mult_gpu4ILj32EEvPfS0_S0_i)
        /*00d4*/ 	.word	0x00000000


	//----- nvinfo : EIATTR_MIN_STACK_SIZE
	.align		4
.L_35:
        /*00d8*/ 	.byte	0x04, 0x12
        /*00da*/ 	.short	(.L_37 - .L_36)
	.align		4
.L_36:
        /*00dc*/ 	.word	index@(_Z9mult_gpu3ILj64EEvPfS0_S0_i)
        /*00e0*/ 	.word	0x00000000


	//----- nvinfo : EIATTR_MIN_STACK_SIZE
	.align		4
.L_37:
        /*00e4*/ 	.byte	0x04, 0x12
        /*00e6*/ 	.short	(.L_39 - .L_38)
	.align		4
.L_38:
        /*00e8*/ 	.word	index@(_Z9mult_gpu3ILj32EEvPfS0_S0_i)
        /*00ec*/ 	.word	0x00000000


	//----- nvinfo : EIATTR_MIN_STACK_SIZE
	.align		4
.L_39:
        /*00f0*/ 	.byte	0x04, 0x12
        /*00f2*/ 	.short	(.L_41 - .L_40)
	.align		4
.L_40:
        /*00f4*/ 	.word	index@(_Z9mult_gpu2ILj96EEvPfS0_S0_i)
        /*00f8*/ 	.word	0x00000000


	//----- nvinfo : EIATTR_MIN_STACK_SIZE
	.align		4
.L_41:
        /*00fc*/ 	.byte	0x04, 0x12
        /*00fe*/ 	.short	(.L_43 - .L_42)
	.align		4
.L_42:
        /*0100*/ 	.word	index@(_Z9mult_gpu2ILj64EEvPfS0_S0_i)
        /*0104*/ 	.word	0x00000000


	//----- nvinfo : EIATTR_MIN_STACK_SIZE
	.align		4
.L_43:
        /*0108*/ 	.byte	0x04, 0x12
        /*010a*/ 	.short	(.L_45 - .L_44)
	.align		4
.L_44:
        /*010c*/ 	.word	index@(_Z9mult_gpu2ILj32EEvPfS0_S0_i)
        /*0110*/ 	.word	0x00000000


	//----- nvinfo : EIATTR_MIN_STACK_SIZE
	.align		4
.L_45:
        /*0114*/ 	.byte	0x04, 0x12
        /*0116*/ 	.short	(.L_47 - .L_46)
	.align		4
.L_46:
        /*0118*/ 	.word	index@(_Z15MatrixMultGPUv1PfS_S_i)
        /*011c*/ 	.word	0x00000000
.L_47:


//--------------------- .nv.compat                --------------------------
	.section	.nv.compat,"",@"SHT_CUDA_COMPAT_INFO"
	.align	4
        /*0000*/ 	.byte	0x02, 0x09, 0x00, 0x00, 0x02, 0x02, 0x01, 0x00, 0x02, 0x05, 0x05, 0x00, 0x03, 0x07, 0x01, 0x01
        /*0010*/ 	.byte	0x02, 0x03, 0x00, 0x00, 0x02, 0x06, 0x01, 0x00, 0x04, 0x0b, 0x08, 0x00, 0x09, 0x00, 0x00, 0x00
        /*0020*/ 	.byte	0x00, 0x00, 0x00, 0x00


//--------------------- .nv.info._Z9mult_gpu5ILj32EEvPfS0_S0_i --------------------------
	.section	.nv.info._Z9mult_gpu5ILj32EEvPfS0_S0_i,"",@"SHT_CUDA_INFO"
	.sectionflags	@""
	.align	4


	//----- nvinfo : EIATTR_CUDA_API_VERSION
	.align		4
        /*0000*/ 	.byte	0x04, 0x37
        /*0002*/ 	.short	(.L_49 - .L_48)
.L_48:
        /*0004*/ 	.word	0x00000082


	//----- nvinfo : EIATTR_KPARAM_INFO
	.align		4
.L_49:
        /*0008*/ 	.byte	0x04, 0x17
        /*000a*/ 	.short	(.L_51 - .L_50)
.L_50:
        /*000c*/ 	.word	0x00000000
        /*0010*/ 	.short	0x0003
        /*0012*/ 	.short	0x0018
        /*0014*/ 	.byte	0x00, 0xf0, 0x11, 0x00


	//----- nvinfo : EIATTR_KPARAM_INFO
	.align		4
.L_51:
        /*0018*/ 	.byte	0x04, 0x17
        /*001a*/ 	.short	(.L_53 - .L_52)
.L_52:
        /*001c*/ 	.word	0x00000000
        /*0020*/ 	.short	0x0002
        /*0022*/ 	.short	0x0010
        /*0024*/ 	.byte	0x00, 0xf5, 0x21, 0x00


	//----- nvinfo : EIATTR_KPARAM_INFO
	.align		4
.L_53:
        /*0028*/ 	.byte	0x04, 0x17
        /*002a*/ 	.short	(.L_55 - .L_54)
.L_54:
        /*002c*/ 	.word	0x00000000
        /*0030*/ 	.short	0x0001
        /*0032*/ 	.short	0x0008
        /*0034*/ 	.byte	0x00, 0xf5, 0x21, 0x00


	//----- nvinfo : EIATTR_KPARAM_INFO
	.align		4
.L_55:
        /*0038*/ 	.byte	0x04, 0x17
        /*003a*/ 	.short	(.L_57 - .L_56)
.L_56:
        /*003c*/ 	.word	0x00000000
        /*0040*/ 	.short	0x0000
        /*0042*/ 	.short	0x0000
        /*0044*/ 	.byte	0x00, 0xf5, 0x21, 0x00


	//----- nvinfo : EIATTR_SPARSE_MMA_MASK
	.align		4
.L_57:
        /*0048*/ 	.byte	0x03, 0x50
        /*004a*/ 	.short	0x0000


	//----- nvinfo : EIATTR_MAXREG_COUNT
	.align		4
        /*004c*/ 	.byte	0x03, 0x1b
        /*004e*/ 	.short	0x00ff


	//----- nvinfo : EIATTR_NUM_BARRIERS
	.align		4
        /*0050*/ 	.byte	0x02, 0x4c
        /*0052*/ 	.byte	0x01
	.zero		1


	//----- nvinfo : EIATTR_MERCURY_ISA_VERSION
	.align		4
        /*0054*/ 	.byte	0x03, 0x5f
        /*0056*/ 	.short	0x0101


	//----- nvinfo : EIATTR_COOP_GROUP_MASK_REGIDS
	.align		4
        /*0058*/ 	.byte	0x04, 0x29
        /*005a*/ 	.short	(.L_59 - .L_58)


	//   ....[0]....
.L_58:
        /*005c*/ 	.word	0xffffffff


	//   ....[1]....
        /*0060*/ 	.word	0xffffffff


	//   ....[2]....
        /*0064*/ 	.word	0xffffffff


	//   ....[3]....
        /*0068*/ 	.word	0xffffffff


	//   ....[4]....
        /*006c*/ 	.word	0xffffffff


	//   ....[5]....
        /*0070*/ 	.word	0xffffffff


	//   ....[6]....
        /*0074*/ 	.word	0xffffffff


	//   ....[7]....
        /*0078*/ 	.word	0xffffffff


	//   ....[8]....
        /*007c*/ 	.word	0xffffffff


	//   ....[9]....
        /*0080*/ 	.word	0xffffffff


	//   ....[10]....
        /*0084*/ 	.word	0xffffffff


	//   ....[11]....
        /*0088*/ 	.word	0xffffffff


	//   ....[12]....
        /*008c*/ 	.word	0xffffffff


	//   ....[13]....
        /*0090*/ 	.word	0xffffffff


	//   ....[14]....
        /*0094*/ 	.word	0xffffffff


	//   ....[15]....
        /*0098*/ 	.word	0xffffffff


	//   ....[16]....
        /*009c*/ 	.word	0xffffffff


	//   ....[17]....
        /*00a0*/ 	.word	0xffffffff


	//   ....[18]....
        /*00a4*/ 	.word	0xffffffff


	//   ....[19]....
        /*00a8*/ 	.word	0xffffffff


	//   ....[20]....
        /*00ac*/ 	.word	0xffffffff


	//   ....[21]....
        /*00b0*/ 	.word	0xffffffff


	//   ....[22]....
        /*00b4*/ 	.word	0xffffffff


	//   ....[23]....
        /*00b8*/ 	.word	0xffffffff


	//   ....[24]....
        /*00bc*/ 	.word	0xffffffff


	//   ....[25]....
        /*00c0*/ 	.word	0xffffffff


	//   ....[26]....
        /*00c4*/ 	.word	0xffffffff


	//   ....[27]....
        /*00c8*/ 	.word	0xffffffff


	//   ....[28]....
        /*00cc*/ 	.word	0xffffffff


	//   ....[29]....
        /*00d0*/ 	.word	0xffffffff


	//   ....[30]....
        /*00d4*/ 	.word	0xffffffff


	//   ....[31]....
        /*00d8*/ 	.word	0xffffffff


	//----- nvinfo : EIATTR_COOP_GROUP_INSTR_OFFSETS
	.align		4
.L_59:
        /*00dc*/ 	.byte	0x04, 0x28
        /*00de*/ 	.short	(.L_61 - .L_60)


	//   ....[0]....
.L_60:
        /*00e0*/ 	.word	0x000003b0


	//   ....[1]....
        /*00e4*/ 	.word	0x000003c0


	//   ....[2]....
        /*00e8*/ 	.word	0x000003d0


	//   ....[3]....
        /*00ec*/ 	.word	0x000003e0


	//   ....[4]....
        /*00f0*/ 	.word	0x000003f0


	//   ....[5]....
        /*00f4*/ 	.word	0x00000400


	//   ....[6]....
        /*00f8*/ 	.word	0x00000410


	//   ....[7]....
        /*00fc*/ 	.word	0x00000420


	//   ....[8]....
        /*0100*/ 	.word	0x00000450


	//   ....[9]....
        /*0104*/ 	.word	0x00000490


	//   ....[10]....
        /*0108*/ 	.word	0x000004b0


	//   ....[11]....
        /*010c*/ 	.word	0x000004d0


	//   ....[12]....
        /*0110*/ 	.word	0x000004f0


	//   ....[13]....
        /*0114*/ 	.word	0x00000500


	//   ....[14]....
        /*0118*/ 	.word	0x00000520


	//   ....[15]....
        /*011c*/ 	.word	0x00000540


	//   ....[16]....
        /*0120*/ 	.word	0x00000560


	//   ....[17]....
        /*0124*/ 	.word	0x00000580


	//   ....[18]....
        /*0128*/ 	.word	0x000005a0


	//   ....[19]....
        /*012c*/ 	.word	0x000005c0


	//   ....[20]....
        /*0130*/ 	.word	0x000005e0


	//   ....[21]....
        /*0134*/ 	.word	0x00000600


	//   ....[22]....
        /*0138*/ 	.word	0x00000620


	//   ....[23]....
        /*013c*/ 	.word	0x00000640


	//   ....[24]....
        /*0140*/ 	.word	0x00000660


	//   ....[25]....
        /*0144*/ 	.word	0x00000680


	//   ....[26]....
        /*0148*/ 	.word	0x000006c0


	//   ....[27]....
        /*014c*/ 	.word	0x000006e0


	//   ....[28]....
        /*0150*/ 	.word	0x00000700


	//   ....[29]....
        /*0154*/ 	.word	0x00000730


	//   ....[30]....
        /*0158*/ 	.word	0x00000750


	//   ....[31]....
        /*015c*/ 	.word	0x00000780


	//----- nvinfo : EIATTR_VRC_CTA_INIT_COUNT
	.align		4
.L_61:
        /*0160*/ 	.byte	0x02, 0x4a
	.zero		1
	.zero		1


	//----- nvinfo : EIATTR_EXIT_INSTR_OFFSETS
	.align		4
        /*0164*/ 	.byte	0x04, 0x1c
        /*0166*/ 	.short	(.L_63 - .L_62)


	//   ....[0]....
.L_62:
        /*0168*/ 	.word	0x00000a70


	//----- nvinfo : EIATTR_CRS_STACK_SIZE
	.align		4
.L_63:
        /*016c*/ 	.byte	0x04, 0x1e
        /*016e*/ 	.short	(.L_65 - .L_64)
.L_64:
        /*0170*/ 	.word	0x00000000


	//----- nvinfo : EIATTR_CBANK_PARAM_SIZE
	.align		4
.L_65:
        /*0174*/ 	.byte	0x03, 0x19
        /*0176*/ 	.short	0x001c


	//----- nvinfo : EIATTR_PARAM_CBANK
	.align		4
        /*0178*/ 	.byte	0x04, 0x0a
        /*017a*/ 	.short	(.L_67 - .L_66)
	.align		4
.L_66:
        /*017c*/ 	.word	index@(.nv.constant0._Z9mult_gpu5ILj32EEvPfS0_S0_i)
        /*0180*/ 	.short	0x0380
        /*0182*/ 	.short	0x001c


	//----- nvinfo : EIATTR_SW_WAR
	.align		4
.L_67:
        /*0184*/ 	.byte	0x04, 0x36
        /*0186*/ 	.short	(.L_69 - .L_68)
.L_68:
        /*0188*/ 	.word	0x00000008
.L_69:


//--------------------- .nv.info._Z9mult_gpu4ILj32EEvPfS0_S0_i --------------------------
	.section	.nv.info._Z9mult_gpu4ILj32EEvPfS0_S0_i,"",@"SHT_CUDA_INFO"
	.sectionflags	@""
	.align	4


	//----- nvinfo : EIATTR_CUDA_API_VERSION
	.align		4
        /*0000*/ 	.byte	0x04, 0x37
        /*0002*/ 	.short	(.L_71 - .L_70)
.L_70:
        /*0004*/ 	.word	0x00000082


	//----- nvinfo : EIATTR_KPARAM_INFO
	.align		4
.L_71:
        /*0008*/ 	.byte	0x04, 0x17
        /*000a*/ 	.short	(.L_73 - .L_72)
.L_72:
        /*000c*/ 	.word	0x00000000
        /*0010*/ 	.short	0x0003
        /*0012*/ 	.short	0x0018
        /*0014*/ 	.byte	0x00, 0xf0, 0x11, 0x00


	//----- nvinfo : EIATTR_KPARAM_INFO
	.align		4
.L_73:
        /*0018*/ 	.byte	0x04, 0x17
        /*001a*/ 	.short	(.L_75 - .L_74)
.L_74:
        /*001c*/ 	.word	0x00000000
        /*0020*/ 	.short	0x0002
        /*0022*/ 	.short	0x0010
        /*0024*/ 	.byte	0x00, 0xf5, 0x21, 0x00


	//----- nvinfo : EIATTR_KPARAM_INFO
	.align		4
.L_75:
        /*0028*/ 	.byte	0x04, 0x17
        /*002a*/ 	.short	(.L_77 - .L_76)
.L_76:
        /*002c*/ 	.word	0x00000000
        /*0030*/ 	.short	0x0001
        /*0032*/ 	.short	0x0008
        /*0034*/ 	.byte	0x00, 0xf5, 0x21, 0x00


	//----- nvinfo : EIATTR_KPARAM_INFO
	.align		4
.L_77:
        /*0038*/ 	.byte	0x04, 0x17
        /*003a*/ 	.short	(.L_79 - .L_78)
.L_78:
        /*003c*/ 	.word	0x00000000
        /*0040*/ 	.short	0x0000
        /*0042*/ 	.short	0x0000
        /*0044*/ 	.byte	0x00, 0xf5, 0x21, 0x00


	//----- nvinfo : EIATTR_SPARSE_MMA_MASK
	.align		4
.L_79:
        /*0048*/ 	.byte	0x03, 0x50
        /*004a*/ 	.short	0x0000


	//----- nvinfo : EIATTR_MAXREG_COUNT
	.align		4
        /*004c*/ 	.byte	0x03, 0x1b
        /*004e*/ 	.short	0x00ff


	//----- nvinfo : EIATTR_NUM_BARRIERS
	.align		4
        /*0050*/ 	.byte	0x02, 0x4c
        /*0052*/ 	.byte	0x01
	.zero		1


	//----- nvinfo : EIATTR_MERCURY_ISA_VERSION
	.align		4
        /*0054*/ 	.byte	0x03, 0x5f
        /*0056*/ 	.short	0x0101


	//----- nvinfo : EIATTR_COOP_GROUP_MASK_REGIDS
	.align		4
        /*0058*/ 	.byte	0x04, 0x29
        /*005a*/ 	.short	(.L_81 - .L_80)


	//   ....[0]....
.L_80:
        /*005c*/ 	.word	0xffffffff


	//   ....[1]....
        /*0060*/ 	.word	0xffffffff


	//   ....[2]....
        /*0064*/ 	.word	0xffffffff


	//   ....[3]....
        /*0068*/ 	.word	0xffffffff


	//   ....[4]....
        /*006c*/ 	.word	0xffffffff


	//   ....[5]....
        /*0070*/ 	.word	0xffffffff


	//   ....[6]....
        /*0074*/ 	.word	0xffffffff


	//   ....[7]....
        /*0078*/ 	.word	0xffffffff


	//   ....[8]....
        /*007c*/ 	.word	0xffffffff


	//   ....[9]....
        /*0080*/ 	.word	0xffffffff


	//   ....[10]....
        /*0084*/ 	.word	0xffffffff


	//   ....[11]....
        /*0088*/ 	.word	0xffffffff


	//   ....[12]....
        /*008c*/ 	.word	0xffffffff


	//   ....[13]....
        /*0090*/ 	.word	0xffffffff


	//   ....[14]....
        /*0094*/ 	.word	0xffffffff


	//   ....[15]....
        /*0098*/ 	.word	0xffffffff


	//   ....[16]....
        /*009c*/ 	.word	0xffffffff


	//   ....[17]....
        /*00a0*/ 	.word	0xffffffff


	//   ....[18]....
        /*00a4*/ 	.word	0xffffffff


	//   ....[19]....
        /*00a8*/ 	.word	0xffffffff


	//   ....[20]....
        /*00ac*/ 	.word	0xffffffff


	//   ....[21]....
        /*00b0*/ 	.word	0xffffffff


	//   ....[22]....
        /*00b4*/ 	.word	0xffffffff


	//   ....[23]....
        /*00b8*/ 	.word	0xffffffff


	//   ....[24]....
        /*00bc*/ 	.word	0xffffffff


	//   ....[25]....
        /*00c0*/ 	.word	0xffffffff


	//   ....[26]....
        /*00c4*/ 	.word	0xffffffff


	//   ....[27]....
        /*00c8*/ 	.word	0xffffffff


	//   ....[28]....
        /*00cc*/ 	.word	0xffffffff


	//   ....[29]....
        /*00d0*/ 	.word	0xffffffff


	//   ....[30]....
        /*00d4*/ 	.word	0xffffffff


	//   ....[31]....
        /*00d8*/ 	.word	0xffffffff


	//----- nvinfo : EIATTR_COOP_GROUP_INSTR_OFFSETS
	.align		4
.L_81:
        /*00dc*/ 	.byte	0x04, 0x28
        /*00de*/ 	.short	(.L_83 - .L_82)


	//   ....[0]....
.L_82:
        /*00e0*/ 	.word	0x00000540


	//   ....[1]....
        /*00e4*/ 	.word	0x00000550


	//   ....[2]....
        /*00e8*/ 	.word	0x00000560


	//   ....[3]....
        /*00ec*/ 	.word	0x00000570


	//   ....[4]....
        /*00f0*/ 	.word	0x00000580


	//   ....[5]....
        /*00f4*/ 	.word	0x00000590


	//   ....[6]....
        /*00f8*/ 	.word	0x000005a0


	//   ....[7]....
        /*00fc*/ 	.word	0x00000610


	//   ....[8]....
        /*0100*/ 	.word	0x00000640


	//   ....[9]....
        /*0104*/ 	.word	0x00000650


	//   ....[10]....
        /*0108*/ 	.word	0x00000680


	//   ....[11]....
        /*010c*/ 	.word	0x000006e0


	//   ....[12]....
        /*0110*/ 	.word	0x00000700


	//   ....[13]....
        /*0114*/ 	.word	0x00000730


	//   ....[14]....
        /*0118*/ 	.word	0x00000770


	//   ....[15]....
        /*011c*/ 	.word	0x00000810


	//   ....[16]....
        /*0120*/ 	.word	0x00000830


	//   ....[17]....
        /*0124*/ 	.word	0x00000850


	//   ....[18]....
        /*0128*/ 	.word	0x00000860


	//   ....[19]....
        /*012c*/ 	.word	0x000008e0


	//   ....[20]....
        /*0130*/ 	.word	0x000008f0


	//   ....[21]....
        /*0134*/ 	.word	0x00000980


	//   ....[22]....
        /*0138*/ 	.word	0x000009a0


	//   ....[23]....
        /*013c*/ 	.word	0x000009c0


	//   ....[24]....
        /*0140*/ 	.word	0x000009d0


	//   ....[25]....
        /*0144*/ 	.word	0x00000b00


	//   ....[26]....
        /*0148*/ 	.word	0x00000b10


	//   ....[27]....
        /*014c*/ 	.word	0x00000b20


	//   ....[28]....
        /*0150*/ 	.word	0x00000b30


	//   ....[29]....
        /*0154*/ 	.word	0x00000b40


	//   ....[30]....
        /*0158*/ 	.word	0x00000b50


	//   ....[31]....
        /*015c*/ 	.word	0x00000b60


	//----- nvinfo : EIATTR_VRC_CTA_INIT_COUNT
	.align		4
.L_83:
        /*0160*/ 	.byte	0x02, 0x4a
	.zero		1
	.zero		1


	//----- nvinfo : EIATTR_EXIT_INSTR_OFFSETS
	.align		4
        /*0164*/ 	.byte	0x04, 0x1c
        /*0166*/ 	.short	(.L_85 - .L_84)


	//   ....[0]....
.L_84:
        /*0168*/ 	.word	0x00001150


	//----- nvinfo : EIATTR_CRS_STACK_SIZE
	.align		4
.L_85:
        /*016c*/ 	.byte	0x04, 0x1e
        /*016e*/ 	.short	(.L_87 - .L_86)
.L_86:
        /*0170*/ 	.word	0x00000000


	//----- nvinfo : EIATTR_CBANK_PARAM_SIZE
	.align		4
.L_87:
        /*0174*/ 	.byte	0x03, 0x19
        /*0176*/ 	.short	0x001c


	//----- nvinfo : EIATTR_PARAM_CBANK
	.align		4
        /*0178*/ 	.byte	0x04, 0x0a
        /*017a*/ 	.short	(.L_89 - .L_88)
	.align		4
.L_88:
        /*017c*/ 	.word	index@(.nv.constant0._Z9mult_gpu4ILj32EEvPfS0_S0_i)
        /*0180*/ 	.short	0x0380
        /*0182*/ 	.short	0x001c


	//----- nvinfo : EIATTR_SW_WAR
	.align		4
.L_89:
        /*0184*/ 	.byte	0x04, 0x36
        /*0186*/ 	.short	(.L_91 - .L_90)
.L_90:
        /*0188*/ 	.word	0x00000008
.L_91:


//--------------------- .nv.info._Z9mult_gpu3ILj64EEvPfS0_S0_i --------------------------
	.section	.nv.info._Z9mult_gpu3ILj64EEvPfS0_S0_i,"",@"SHT_CUDA_INFO"
	.sectionflags	@""
	.align	4


	//----- nvinfo : EIATTR_CUDA_API_VERSION
	.align		4
        /*0000*/ 	.byte	0x04, 0x37
        /*0002*/ 	.short	(.L_93 - .L_92)
.L_92:
        /*0004*/ 	.word	0x00000082


	//----- nvinfo : EIATTR_KPARAM_INFO
	.align		4
.L_93:
        /*0008*/ 	.byte	0x04, 0x17
        /*000a*/ 	.short	(.L_95 - .L_94)
.L_94:
        /*000c*/ 	.word	0x00000000
        /*0010*/ 	.short	0x0003
        /*0012*/ 	.short	0x0018
        /*0014*/ 	.byte	0x00, 0xf0, 0x11, 0x00


	//----- nvinfo : EIATTR_KPARAM_INFO
	.align		4
.L_95:
        /*0018*/ 	.byte	0x04, 0x17
        /*001a*/ 	.short	(.L_97 - .L_96)
.L_96:
        /*001c*/ 	.word	0x00000000
        /*0020*/ 	.short	0x0002
        /*0022*/ 	.short	0x0010
        /*0024*/ 	.byte	0x00, 0xf5, 0x21, 0x00


	//----- nvinfo : EIATTR_KPARAM_INFO
	.align		4
.L_97:
        /*0028*/ 	.byte	0x04, 0x17
        /*002a*/ 	.short	(.L_99 - .L_98)
.L_98:
        /*002c*/ 	.word	0x00000000
        /*0030*/ 	.short	0x0001
        /*0032*/ 	.short	0x0008
        /*0034*/ 	.byte	0x00, 0xf5, 0x21, 0x00


	//----- nvinfo : EIATTR_KPARAM_INFO
	.align		4
.L_99:
        /*0038*/ 	.byte	0x04, 0x17
        /*003a*/ 	.short	(.L_101 - .L_100)
.L_100:
        /*003c*/ 	.word	0x00000000
        /*0040*/ 	.short	0x0000
        /*0042*/ 	.short	0x0000
        /*0044*/ 	.byte	0x00, 0xf5, 0x21, 0x00


	//----- nvinfo : EIATTR_SPARSE_MMA_MASK
	.align		4
.L_101:
        /*0048*/ 	.byte	0x03, 0x50
        /*004a*/ 	.short	0x0000


	//----- nvinfo : EIATTR_MAXREG_COUNT
	.align		4
        /*004c*/ 	.byte	0x03, 0x1b
        /*004e*/ 	.short	0x00ff


	//----- nvinfo : EIATTR_NUM_BARRIERS
	.align		4
        /*0050*/ 	.byte	0x02, 0x4c
        /*0052*/ 	.byte	0x01
	.zero		1


	//----- nvinfo : EIATTR_MERCURY_ISA_VERSION
	.align		4
        /*0054*/ 	.byte	0x03, 0x5f
        /*0056*/ 	.short	0x0101


	//----- nvinfo : EIATTR_VRC_CTA_INIT_COUNT
	.align		4
        /*0058*/ 	.byte	0x02, 0x4a
	.zero		1
	.zero		1


	//----- nvinfo : EIATTR_EXIT_INSTR_OFFSETS
	.align		4
        /*005c*/ 	.byte	0x04, 0x1c
        /*005e*/ 	.short	(.L_103 - .L_102)


	//   ....[0]....
.L_102:
        /*0060*/ 	.word	0x00001f90


	//----- nvinfo : EIATTR_CRS_STACK_SIZE
	.align		4
.L_103:
        /*0064*/ 	.byte	0x04, 0x1e
        /*0066*/ 	.short	(.L_105 - .L_104)
.L_104:
        /*0068*/ 	.word	0x00000000


	//----- nvinfo : EIATTR_CBANK_PARAM_SIZE
	.align		4
.L_105:
        /*006c*/ 	.byte	0x03, 0x19
        /*006e*/ 	.short	0x001c


	//----- nvinfo : EIATTR_PARAM_CBANK
	.align		4
        /*0070*/ 	.byte	0x04, 0x0a
        /*0072*/ 	.short	(.L_107 - .L_106)
	.align		4
.L_106:
        /*0074*/ 	.word	index@(.nv.constant0._Z9mult_gpu3ILj64EEvPfS0_S0_i)
        /*0078*/ 	.short	0x0380
        /*007a*/ 	.short	0x001c


	//----- nvinfo : EIATTR_SW_WAR
	.align		4
.L_107:
        /*007c*/ 	.byte	0x04, 0x36
        /*007e*/ 	.short	(.L_109 - .L_108)
.L_108:
        /*0080*/ 	.word	0x00000008
.L_109:


//--------------------- .nv.info._Z9mult_gpu3ILj32EEvPfS0_S0_i --------------------------
	.section	.nv.info._Z9mult_gpu3ILj32EEvPfS0_S0_i,"",@"SHT_CUDA_INFO"
	.sectionflags	@""
	.align	4


	//----- nvinfo : EIATTR_CUDA_API_VERSION
	.align		4
        /*0000*/ 	.byte	0x04, 0x37
        /*0002*/ 	.short	(.L_111 - .L_110)
.L_110:
        /*0004*/ 	.word	0x00000082


	//----- nvinfo : EIATTR_KPARAM_INFO
	.align		4
.L_111:
        /*0008*/ 	.byte	0x04, 0x17
        /*000a*/ 	.short	(.L_113 - .L_112)
.L_112:
        /*000c*/ 	.word	0x00000000
        /*0010*/ 	.short	0x0003
        /*0012*/ 	.short	0x0018
        /*0014*/ 	.byte	0x00, 0xf0, 0x11, 0x00


	//----- nvinfo : EIATTR_KPARAM_INFO
	.align		4
.L_113:
        /*0018*/ 	.byte	0x04, 0x17
        /*001a*/ 	.short	(.L_115 - .L_114)
.L_114:
        /*001c*/ 	.word	0x00000000
        /*0020*/ 	.short	0x0002
        /*0022*/ 	.short	0x0010
        /*0024*/ 	.byte	0x00, 0xf5, 0x21, 0x00


	//----- nvinfo : EIATTR_KPARAM_INFO
	.align		4
.L_115:
        /*0028*/ 	.byte	0x04, 0x17
        /*002a*/ 	.short	(.L_117 - .L_116)
.L_116:
        /*002c*/ 	.word	0x00000000
        /*0030*/ 	.short	0x0001
        /*0032*/ 	.short	0x0008
        /*0034*/ 	.byte	0x00, 0xf5, 0x21, 0x00


	//----- nvinfo : EIATTR_KPARAM_INFO
	.align		4
.L_117:
        /*0038*/ 	.byte	0x04, 0x17
        /*003a*/ 	.short	(.L_119 - .L_118)
.L_118:
        /*003c*/ 	.word	0x00000000
        /*0040*/ 	.short	0x0000
        /*0042*/ 	.short	0x0000
        /*0044*/ 	.byte	0x00, 0xf5, 0x21, 0x00


	//----- nvinfo : EIATTR_SPARSE_MMA_MASK
	.align		4
.L_119:
        /*0048*/ 	.byte	0x03, 0x50
        /*004a*/ 	.short	0x0000


	//----- nvinfo : EIATTR_MAXREG_COUNT
	.align		4
        /*004c*/ 	.byte	0x03, 0x1b
        /*004e*/ 	.short	0x00ff


	//----- nvinfo : EIATTR_NUM_BARRIERS
	.align		4
        /*0050*/ 	.byte	0x02, 0x4c
        /*0052*/ 	.byte	0x01
	.zero		1


	//----- nvinfo : EIATTR_MERCURY_ISA_VERSION
	.align		4
        /*0054*/ 	.byte	0x03, 0x5f
        /*0056*/ 	.short	0x0101


	//----- nvinfo : EIATTR_VRC_CTA_INIT_COUNT
	.align		4
        /*0058*/ 	.byte	0x02, 0x4a
	.zero		1
	.zero		1


	//----- nvinfo : EIATTR_EXIT_INSTR_OFFSETS
	.align		4
        /*005c*/ 	.byte	0x04, 0x1c
        /*005e*/ 	.short	(.L_121 - .L_120)


	//   ....[0]....
.L_120:
        /*0060*/ 	.word	0x00001190


	//----- nvinfo : EIATTR_CRS_STACK_SIZE
	.align		4
.L_121:
        /*0064*/ 	.byte	0x04, 0x1e
        /*0066*/ 	.short	(.L_123 - .L_122)
.L_122:
        /*0068*/ 	.word	0x00000000


	//----- nvinfo : EIATTR_CBANK_PARAM_SIZE
	.align		4
.L_123:
        /*006c*/ 	.byte	0x03, 0x19
        /*006e*/ 	.short	0x001c


	//----- nvinfo : EIATTR_PARAM_CBANK
	.align		4
        /*0070*/ 	.byte	0x04, 0x0a
        /*0072*/ 	.short	(.L_125 - .L_124)
	.align		4
.L_124:
        /*0074*/ 	.word	index@(.nv.constant0._Z9mult_gpu3ILj32EEvPfS0_S0_i)
        /*0078*/ 	.short	0x0380
        /*007a*/ 	.short	0x001c


	//----- nvinfo : EIATTR_SW_WAR
	.align		4
.L_125:
        /*007c*/ 	.byte	0x04, 0x36
        /*007e*/ 	.short	(.L_127 - .L_126)
.L_126:
        /*0080*/ 	.word	0x00000008
.L_127:


//--------------------- .nv.info._Z9mult_gpu2ILj96EEvPfS0_S0_i --------------------------
	.section	.nv.info._Z9mult_gpu2ILj96EEvPfS0_S0_i,"",@"SHT_CUDA_INFO"
	.sectionflags	@""
	.align	4


	//----- nvinfo : EIATTR_CUDA_API_VERSION
	.align		4
        /*0000*/ 	.byte	0x04, 0x37
        /*0002*/ 	.short	(.L_129 - .L_128)
.L_128:
        /*0004*/ 	.word	0x00000082


	//----- nvinfo : EIATTR_KPARAM_INFO
	.align		4
.L_129:
        /*0008*/ 	.byte	0x04, 0x17
        /*000a*/ 	.short	(.L_131 - .L_130)
.L_130:
        /*000c*/ 	.word	0x00000000
        /*0010*/ 	.short	0x0003
        /*0012*/ 	.short	0x0018
        /*0014*/ 	.byte	0x00, 0xf0, 0x11, 0x00


	//----- nvinfo : EIATTR_KPARAM_INFO
	.align		4
.L_131:
        /*0018*/ 	.byte	0x04, 0x17
        /*001a*/ 	.short	(.L_133 - .L_132)
.L_132:
        /*001c*/ 	.word	0x00000000
        /*0020*/ 	.short	0x0002
        /*0022*/ 	.short	0x0010
        /*0024*/ 	.byte	0x00, 0xf5, 0x21, 0x00


	//----- nvinfo : EIATTR_KPARAM_INFO
	.align		4
.L_133:
        /*0028*/ 	.byte	0x04, 0x17
        /*002a*/ 	.short	(.L_135 - .L_134)
.L_134:
        /*002c*/ 	.word	0x00000000
        /*0030*/ 	.short	0x0001
        /*0032*/ 	.short	0x0008
        /*0034*/ 	.byte	0x00, 0xf5, 0x21, 0x00


	//----- nvinfo : EIATTR_KPARAM_INFO
	.align		4
.L_135:
        /*0038*/ 	.byte	0x04, 0x17
        /*003a*/ 	.short	(.L_137 - .L_136)
.L_136:
        /*003c*/ 	.word	0x00000000
        /*0040*/ 	.short	0x0000
        /*0042*/ 	.short	0x0000
        /*0044*/ 	.byte	0x00, 0xf5, 0x21, 0x00


	//----- nvinfo : EIATTR_SPARSE_MMA_MASK
	.align		4
.L_137:
        /*0048*/ 	.byte	0x03, 0x50
        /*004a*/ 	.short	0x0000


	//----- nvinfo : EIATTR_MAXREG_COUNT
	.align		4
        /*004c*/ 	.byte	0x03, 0x1b
        /*004e*/ 	.short	0x00ff


	//----- nvinfo : EIATTR_NUM_BARRIERS
	.align		4
        /*0050*/ 	.byte	0x02, 0x4c
        /*0052*/ 	.byte	0x01
	.zero		1


	//----- nvinfo : EIATTR_MERCURY_ISA_VERSION
	.align		4
        /*0054*/ 	.byte	0x03, 0x5f
        /*0056*/ 	.short	0x0101


	//----- nvinfo : EIATTR_VRC_CTA_INIT_COUNT
	.align		4
        /*0058*/ 	.byte	0x02, 0x4a
	.zero		1
	.zero		1


	//----- nvinfo : EIATTR_EXIT_INSTR_OFFSETS
	.align		4
        /*005c*/ 	.byte	0x04, 0x1c
        /*005e*/ 	.short	(.L_139 - .L_138)


	//   ....[0]....
.L_138:
        /*0060*/ 	.word	0x00001670


	//----- nvinfo : EIATTR_CRS_STACK_SIZE
	.align		4
.L_139:
        /*0064*/ 	.byte	0x04, 0x1e
        /*0066*/ 	.short	(.L_141 - .L_140)
.L_140:
        /*0068*/ 	.word	0x00000000


	//----- nvinfo : EIATTR_CBANK_PARAM_SIZE
	.align		4
.L_141:
        /*006c*/ 	.byte	0x03, 0x19
        /*006e*/ 	.short	0x001c


	//----- nvinfo : EIATTR_PARAM_CBANK
	.align		4
        /*0070*/ 	.byte	0x04, 0x0a
        /*0072*/ 	.short	(.L_143 - .L_142)
	.align		4
.L_142:
        /*0074*/ 	.word	index@(.nv.constant0._Z9mult_gpu2ILj96EEvPfS0_S0_i)
        /*0078*/ 	.short	0x0380
        /*007a*/ 	.short	0x001c


	//----- nvinfo : EIATTR_SW_WAR
	.align		4
.L_143:
        /*007c*/ 	.byte	0x04, 0x36
        /*007e*/ 	.short	(.L_145 - .L_144)
.L_144:
        /*0080*/ 	.word	0x00000008
.L_145:


//--------------------- .nv.info._Z9mult_gpu2ILj64EEvPfS0_S0_i --------------------------
	.section	.nv.info._Z9mult_gpu2ILj64EEvPfS0_S0_i,"",@"SHT_CUDA_INFO"
	.sectionflags	@""
	.align	4


	//----- nvinfo : EIATTR_CUDA_API_VERSION
	.align		4
        /*0000*/ 	.byte	0x04, 0x37
        /*0002*/ 	.short	(.L_147 - .L_146)
.L_146:
        /*0004*/ 	.word	0x00000082


	//----- nvinfo : EIATTR_KPARAM_INFO
	.align		4
.L_147:
        /*0008*/ 	.byte	0x04, 0x17
        /*000a*/ 	.short	(.L_149 - .L_148)
.L_148:
        /*000c*/ 	.word	0x00000000
        /*0010*/ 	.short	0x0003
        /*0012*/ 	.short	0x0018
        /*0014*/ 	.byte	0x00, 0xf0, 0x11, 0x00


	//----- nvinfo : EIATTR_KPARAM_INFO
	.align		4
.L_149:
        /*0018*/ 	.byte	0x04, 0x17
        /*001a*/ 	.short	(.L_151 - .L_150)
.L_150:
        /*001c*/ 	.word	0x00000000
        /*0020*/ 	.short	0x0002
        /*0022*/ 	.short	0x0010
        /*0024*/ 	.byte	0x00, 0xf5, 0x21, 0x00


	//----- nvinfo : EIATTR_KPARAM_INFO
	.align		4
.L_151:
        /*0028*/ 	.byte	0x04, 0x17
        /*002a*/ 	.short	(.L_153 - .L_152)
.L_152:
        /*002c*/ 	.word	0x00000000
        /*0030*/ 	.short	0x0001
        /*0032*/ 	.short	0x0008
        /*0034*/ 	.byte	0x00, 0xf5, 0x21, 0x00


	//----- nvinfo : EIATTR_KPARAM_INFO
	.align		4
.L_153:
        /*0038*/ 	.byte	0x04, 0x17
        /*003a*/ 	.short	(.L_155 - .L_154)
.L_154:
        /*003c*/ 	.word	0x00000000
        /*0040*/ 	.short	0x0000
        /*0042*/ 	.short	0x0000
        /*0044*/ 	.byte	0x00, 0xf5, 0x21, 0x00


	//----- nvinfo : EIATTR_SPARSE_MMA_MASK
	.align		4
.L_155:
        /*0048*/ 	.byte	0x03, 0x50
        /*004a*/ 	.short	0x0000


	//----- nvinfo : EIATTR_MAXREG_COUNT
	.align		4
        /*004c*/ 	.byte	0x03, 0x1b
        /*004e*/ 	.short	0x00ff


	//----- nvinfo : EIATTR_NUM_BARRIERS
	.align		4
        /*0050*/ 	.byte	0x02, 0x4c
        /*0052*/ 	.byte	0x01
	.zero		1


	//----- nvinfo : EIATTR_MERCURY_ISA_VERSION
	.align		4
        /*0054*/ 	.byte	0x03, 0x5f
        /*0056*/ 	.short	0x0101


	//----- nvinfo : EIATTR_VRC_CTA_INIT_COUNT
	.align		4
        /*0058*/ 	.byte	0x02, 0x4a
	.zero		1
	.zero		1


	//----- nvinfo : EIATTR_EXIT_INSTR_OFFSETS
	.align		4
        /*005c*/ 	.byte	0x04, 0x1c
        /*005e*/ 	.short	(.L_157 - .L_156)


	//   ....[0]....
.L_156:
        /*0060*/ 	.word	0x00001600


	//----- nvinfo : EIATTR_CRS_STACK_SIZE
	.align		4
.L_157:
        /*0064*/ 	.byte	0x04, 0x1e
        /*0066*/ 	.short	(.L_159 - .L_158)
.L_158:
        /*0068*/ 	.word	0x00000000


	//----- nvinfo : EIATTR_CBANK_PARAM_SIZE
	.align		4
.L_159:
        /*006c*/ 	.byte	0x03, 0x19
        /*006e*/ 	.short	0x001c


	//----- nvinfo : EIATTR_PARAM_CBANK
	.align		4
        /*0070*/ 	.byte	0x04, 0x0a
        /*0072*/ 	.short	(.L_161 - .L_160)
	.align		4
.L_160:
        /*0074*/ 	.word	index@(.nv.constant0._Z9mult_gpu2ILj64EEvPfS0_S0_i)
        /*0078*/ 	.short	0x0380
        /*007a*/ 	.short	0x001c


	//----- nvinfo : EIATTR_SW_WAR
	.align		4
.L_161:
        /*007c*/ 	.byte	0x04, 0x36
        /*007e*/ 	.short	(.L_163 - .L_162)
.L_162:
        /*0080*/ 	.word	0x00000008
.L_163:


//--------------------- .nv.info._Z9mult_gpu2ILj32EEvPfS0_S0_i --------------------------
	.section	.nv.info._Z9mult_gpu2ILj32EEvPfS0_S0_i,"",@"SHT_CUDA_INFO"
	.sectionflags	@""
	.align	4


	//----- nvinfo : EIATTR_CUDA_API_VERSION
	.align		4
        /*0000*/ 	.byte	0x04, 0x37
        /*0002*/ 	.short	(.L_165 - .L_164)
.L_164:
        /*0004*/ 	.word	0x00000082


	//----- nvinfo : EIATTR_KPARAM_INFO
	.align		4
.L_165:
        /*0008*/ 	.byte	0x04, 0x17
        /*000a*/ 	.short	(.L_167 - .L_166)
.L_166:
        /*000c*/ 	.word	0x00000000
        /*0010*/ 	.short	0x0003
        /*0012*/ 	.short	0x0018
        /*0014*/ 	.byte	0x00, 0xf0, 0x11, 0x00


	//----- nvinfo : EIATTR_KPARAM_INFO
	.align		4
.L_167:
        /*0018*/ 	.byte	0x04, 0x17
        /*001a*/ 	.short	(.L_169 - .L_168)
.L_168:
        /*001c*/ 	.word	0x00000000
        /*0020*/ 	.short	0x0002
        /*0022*/ 	.short	0x0010
        /*0024*/ 	.byte	0x00, 0xf5, 0x21, 0x00


	//----- nvinfo : EIATTR_KPARAM_INFO
	.align		4
.L_169:
        /*0028*/ 	.byte	0x04, 0x17
        /*002a*/ 	.short	(.L_171 - .L_170)
.L_170:
        /*002c*/ 	.word	0x00000000
        /*0030*/ 	.short	0x0001
        /*0032*/ 	.short	0x0008
        /*0034*/ 	.byte	0x00, 0xf5, 0x21, 0x00


	//----- nvinfo : EIATTR_KPARAM_INFO
	.align		4
.L_171:
        /*0038*/ 	.byte	0x04, 0x17
        /*003a*/ 	.short	(.L_173 - .L_172)
.L_172:
        /*003c*/ 	.word	0x00000000
        /*0040*/ 	.short	0x0000
        /*0042*/ 	.short	0x0000
        /*0044*/ 	.byte	0x00, 0xf5, 0x21, 0x00


	//----- nvinfo : EIATTR_SPARSE_MMA_MASK
	.align		4
.L_173:
        /*0048*/ 	.byte	0x03, 0x50
        /*004a*/ 	.short	0x0000


	//----- nvinfo : EIATTR_MAXREG_COUNT
	.align		4
        /*004c*/ 	.byte	0x03, 0x1b
        /*004e*/ 	.short	0x00ff


	//----- nvinfo : EIATTR_NUM_BARRIERS
	.align		4
        /*0050*/ 	.byte	0x02, 0x4c
        /*0052*/ 	.byte	0x01
	.zero		1


	//----- nvinfo : EIATTR_MERCURY_ISA_VERSION
	.align		4
        /*0054*/ 	.byte	0x03, 0x5f
        /*0056*/ 	.short	0x0101


	//----- nvinfo : EIATTR_VRC_CTA_INIT_COUNT
	.align		4
        /*0058*/ 	.byte	0x02, 0x4a
	.zero		1
	.zero		1


	//----- nvinfo : EIATTR_EXIT_INSTR_OFFSETS
	.align		4
        /*005c*/ 	.byte	0x04, 0x1c
        /*005e*/ 	.short	(.L_175 - .L_174)


	//   ....[0]....
.L_174:
        /*0060*/ 	.word	0x00001580


	//----- nvinfo : EIATTR_CRS_STACK_SIZE
	.align		4
.L_175:
        /*0064*/ 	.byte	0x04, 0x1e
        /*0066*/ 	.short	(.L_177 - .L_176)
.L_176:
        /*0068*/ 	.word	0x00000000


	//----- nvinfo : EIATTR_CBANK_PARAM_SIZE
	.align		4
.L_177:
        /*006c*/ 	.byte	0x03, 0x19
        /*006e*/ 	.short	0x001c


	//----- nvinfo : EIATTR_PARAM_CBANK
	.align		4
        /*0070*/ 	.byte	0x04, 0x0a
        /*0072*/ 	.short	(.L_179 - .L_178)
	.align		4
.L_178:
        /*0074*/ 	.word	index@(.nv.constant0._Z9mult_gpu2ILj32EEvPfS0_S0_i)
        /*0078*/ 	.short	0x0380
        /*007a*/ 	.short	0x001c


	//----- nvinfo : EIATTR_SW_WAR
	.align		4
.L_179:
        /*007c*/ 	.byte	0x04, 0x36
        /*007e*/ 	.short	(.L_181 - .L_180)
.L_180:
        /*0080*/ 	.word	0x00000008
.L_181:


//--------------------- .nv.info._Z15MatrixMultGPUv1PfS_S_i --------------------------
	.section	.nv.info._Z15MatrixMultGPUv1PfS_S_i,"",@"SHT_CUDA_INFO"
	.sectionflags	@""
	.align	4


	//----- nvinfo : EIATTR_CUDA_API_VERSION
	.align		4
        /*0000*/ 	.byte	0x04, 0x37
        /*0002*/ 	.short	(.L_183 - .L_182)
.L_182:
        /*0004*/ 	.word	0x00000082


	//----- nvinfo : EIATTR_KPARAM_INFO
	.align		4
.L_183:
        /*0008*/ 	.byte	0x04, 0x17
        /*000a*/ 	.short	(.L_185 - .L_184)
.L_184:
        /*000c*/ 	.word	0x00000000
        /*0010*/ 	.short	0x0003
        /*0012*/ 	.short	0x0018
        /*0014*/ 	.byte	0x00, 0xf0, 0x11, 0x00


	//----- nvinfo : EIATTR_KPARAM_INFO
	.align		4
.L_185:
        /*0018*/ 	.byte	0x04, 0x17
        /*001a*/ 	.short	(.L_187 - .L_186)
.L_186:
        /*001c*/ 	.word	0x00000000
        /*0020*/ 	.short	0x0002
        /*0022*/ 	.short	0x0010
        /*0024*/ 	.byte	0x00, 0xf5, 0x21, 0x00


	//----- nvinfo : EIATTR_KPARAM_INFO
	.align		4
.L_187:
        /*0028*/ 	.byte	0x04, 0x17
        /*002a*/ 	.short	(.L_189 - .L_188)
.L_188:
        /*002c*/ 	.word	0x00000000
        /*0030*/ 	.short	0x0001
        /*0032*/ 	.short	0x0008
        /*0034*/ 	.byte	0x00, 0xf5, 0x21, 0x00


	//----- nvinfo : EIATTR_KPARAM_INFO
	.align		4
.L_189:
        /*0038*/ 	.byte	0x04, 0x17
        /*003a*/ 	.short	(.L_191 - .L_190)
.L_190:
        /*003c*/ 	.word	0x00000000
        /*0040*/ 	.short	0x0000
        /*0042*/ 	.short	0x0000
        /*0044*/ 	.byte	0x00, 0xf5, 0x21, 0x00


	//----- nvinfo : EIATTR_SPARSE_MMA_MASK
	.align		4
.L_191:
        /*0048*/ 	.byte	0x03, 0x50
        /*004a*/ 	.short	0x0000


	//----- nvinfo : EIATTR_MAXREG_COUNT
	.align		4
        /*004c*/ 	.byte	0x03, 0x1b
        /*004e*/ 	.short	0x00ff


	//----- nvinfo : EIATTR_MERCURY_ISA_VERSION
	.align		4
        /*0050*/ 	.byte	0x03, 0x5f
        /*0052*/ 	.short	0x0101


	//----- nvinfo : EIATTR_VRC_CTA_INIT_COUNT
	.align		4
        /*0054*/ 	.byte	0x02, 0x4a
	.zero		1
	.zero		1


	//----- nvinfo : EIATTR_EXIT_INSTR_OFFSETS
	.align		4
        /*0058*/ 	.byte	0x04, 0x1c
        /*005a*/ 	.short	(.L_193 - .L_192)


	//   ....[0]....
.L_192:
        /*005c*/ 	.word	0x000000c0


	//   ....[1]....
        /*0060*/ 	.word	0x00000a90


	//----- nvinfo : EIATTR_CBANK_PARAM_SIZE
	.align		4
.L_193:
        /*0064*/ 	.byte	0x03, 0x19
        /*0066*/ 	.short	0x001c


	//----- nvinfo : EIATTR_PARAM_CBANK
	.align		4
        /*0068*/ 	.byte	0x04, 0x0a
        /*006a*/ 	.short	(.L_195 - .L_194)
	.align		4
.L_194:
        /*006c*/ 	.word	index@(.nv.constant0._Z15MatrixMultGPUv1PfS_S_i)
        /*0070*/ 	.short	0x0380
        /*0072*/ 	.short	0x001c


	//----- nvinfo : EIATTR_SW_WAR
	.align		4
.L_195:
        /*0074*/ 	.byte	0x04, 0x36
        /*0076*/ 	.short	(.L_197 - .L_196)
.L_196:
        /*0078*/ 	.word	0x00000008
.L_197:


//--------------------- .nv.callgraph             --------------------------
	.section	.nv.callgraph,"",@"SHT_CUDA_CALLGRAPH"
	.align	4
	.sectionentsize	8
	.align		4
        /*0000*/ 	.word	0x00000000
	.align		4
        /*0004*/ 	.word	0xffffffff
	.align		4
        /*0008*/ 	.word	0x00000000
	.align		4
        /*000c*/ 	.word	0xfffffffe
	.align		4
        /*0010*/ 	.word	0x00000000
	.align		4
        /*0014*/ 	.word	0xfffffffd
	.align		4
        /*0018*/ 	.word	0x00000000
	.align		4
        /*001c*/ 	.word	0xfffffffc


//--------------------- .text._Z9mult_gpu5ILj32EEvPfS0_S0_i --------------------------
	.section	.text._Z9mult_gpu5ILj32EEvPfS0_S0_i,"ax",@progbits
	.align	128
        .global         _Z9mult_gpu5ILj32EEvPfS0_S0_i
        .type           _Z9mult_gpu5ILj32EEvPfS0_S0_i,@function
        .size           _Z9mult_gpu5ILj32EEvPfS0_S0_i,(.L_x_79 - _Z9mult_gpu5ILj32EEvPfS0_S0_i)
        .other          _Z9mult_gpu5ILj32EEvPfS0_S0_i,@"STO_CUDA_ENTRY STV_DEFAULT"
_Z9mult_gpu5ILj32EEvPfS0_S0_i:
.text._Z9mult_gpu5ILj32EEvPfS0_S0_i:
[----:B------:R-:W-:Y:S01]  /*0000*/  LDC R1, c[0x0][0x37c] ;  /* 0x0000df00ff017b82 */ /* 0x000fe20000000800 */
[----:B------:R-:W0:Y:S01]  /*0010*/  S2R R30, SR_TID.Y ;  /* 0x00000000001e7919 */ /* 0x000e220000002200 */
[----:B------:R-:W1:Y:S06]  /*0020*/  LDCU UR5, c[0x0][0x398] ;  /* 0x00007300ff0577ac */ /* 0x000e6c0008000800 */
[----:B------:R-:W2:Y:S01]  /*0030*/  S2UR UR7, SR_CTAID.X ;  /* 0x00000000000779c3 */ /* 0x000ea20000002500 */
[----:B------:R-:W-:Y:S01]  /*0040*/  HFMA2 R0, -RZ, RZ, 0, 0 ;  /* 0x00000000ff007431 */ /* 0x000fe200000001ff */
[----:B------:R-:W0:Y:S01]  /*0050*/  S2R R3, SR_CTAID.Y ;  /* 0x0000000000037919 */ /* 0x000e220000002600 */
[----:B------:R-:W-:Y:S01]  /*0060*/  HFMA2 R43, -RZ, RZ, 0, 0 ;  /* 0x00000000ff2b7431 */ /* 0x000fe200000001ff */
[----:B------:R-:W-:Y:S01]  /*0070*/  CS2R R26, SRZ ;  /* 0x00000000001a7805 */ /* 0x000fe2000001ff00 */
[----:B------:R-:W-:Y:S01]  /*0080*/  HFMA2 R39, -RZ, RZ, 0, 0 ;  /* 0x00000000ff277431 */ /* 0x000fe200000001ff */
[----:B------:R-:W-:Y:S01]  /*0090*/  CS2R R24, SRZ ;  /* 0x0000000000187805 */ /* 0x000fe2000001ff00 */
[----:B------:R-:W-:Y:S01]  /*00a0*/  HFMA2 R35, -RZ, RZ, 0, 0 ;  /* 0x00000000ff237431 */ /* 0x000fe200000001ff */
[----:B------:R-:W-:Y:S01]  /*00b0*/  CS2R R22, SRZ ;  /* 0x0000000000167805 */ /* 0x000fe2000001ff00 */
[----:B------:R-:W-:Y:S01]  /*00c0*/  HFMA2 R31, -RZ, RZ, 0, 0 ;  /* 0x00000000ff1f7431 */ /* 0x000fe200000001ff */
[----:B------:R-:W-:-:S02]  /*00d0*/  CS2R R20, SRZ ;  /* 0x0000000000147805 */ /* 0x000fc4000001ff00 */
[----:B------:R-:W-:Y:S02]  /*00e0*/  CS2R R18, SRZ ;  /* 0x0000000000127805 */ /* 0x000fe4000001ff00 */
[----:B------:R-:W-:Y:S02]  /*00f0*/  CS2R R16, SRZ ;  /* 0x0000000000107805 */ /* 0x000fe4000001ff00 */
[----:B------:R-:W-:Y:S02]  /*0100*/  CS2R R14, SRZ ;  /* 0x00000000000e7805 */ /* 0x000fe4000001ff00 */
[----:B------:R-:W-:Y:S02]  /*0110*/  CS2R R12, SRZ ;  /* 0x00000000000c7805 */ /* 0x000fe4000001ff00 */
[----:B------:R-:W-:Y:S02]  /*0120*/  CS2R R10, SRZ ;  /* 0x00000000000a7805 */ /* 0x000fe4000001ff00 */
[----:B------:R-:W-:Y:S01]  /*0130*/  CS2R R8, SRZ ;  /* 0x0000000000087805 */ /* 0x000fe2000001ff00 */
[----:B-1----:R-:W-:Y:S01]  /*0140*/  UISETP.GE.AND UP0, UPT, UR5, 0x1, UPT ;  /* 0x000000010500788c */ /* 0x002fe2000bf06270 */
[----:B------:R-:W-:-:S02]  /*0150*/  CS2R R6, SRZ ;  /* 0x0000000000067805 */ /* 0x000fc4000001ff00 */
[----:B------:R-:W-:Y:S01]  /*0160*/  MOV R45, RZ ;  /* 0x000000ff002d7202 */ /* 0x000fe20000000f00 */
[----:B------:R-:W1:Y:S01]  /*0170*/  LDCU.64 UR8, c[0x0][0x358] ;  /* 0x00006b00ff0877ac */ /* 0x000e620008000a00 */
[----:B------:R-:W-:Y:S02]  /*0180*/  MOV R41, RZ ;  /* 0x000000ff00297202 */ /* 0x000fe40000000f00 */
[----:B------:R-:W-:Y:S02]  /*0190*/  MOV R37, RZ ;  /* 0x000000ff00257202 */ /* 0x000fe40000000f00 */
[----:B------:R-:W-:Y:S02]  /*01a0*/  MOV R33, RZ ;  /* 0x000000ff00217202 */ /* 0x000fe40000000f00 */
[----:B------:R-:W-:Y:S02]  /*01b0*/  MOV R29, RZ ;  /* 0x000000ff001d7202 */ /* 0x000fe40000000f00 */
[----:B0-----:R-:W-:Y:S01]  /*01c0*/  LEA R28, R3, R30, 0x5 ;  /* 0x0000001e031c7211 */ /* 0x001fe200078e28ff */
[----:B------:R-:W-:Y:S06]  /*01d0*/  BAR.SYNC.DEFER_BLOCKING 0x0 ;  /* 0x0000000000007b1d */ /* 0x000fec0000010000 */
[----:B--2---:R-:W-:Y:S05]  /*01e0*/  BRA.U !UP0, `(.L_x_0) ;  /* 0x0000000508747547 */ /* 0x004fea000b800000 */
[----:B------:R-:W0:Y:S01]  /*01f0*/  LDCU UR6, c[0x0][0x370] ;  /* 0x00006e00ff0677ac */ /* 0x000e220008000800 */
[----:B------:R-:W-:Y:S01]  /*0200*/  IMAD R34, R28, UR5, RZ ;  /* 0x000000051c227c24 */ /* 0x000fe2000f8e02ff */
[----:B------:R-:W-:Y:S01]  /*0210*/  MOV R26, RZ ;  /* 0x000000ff001a7202 */ /* 0x000fe20000000f00 */
[----:B------:R-:W-:Y:S02]  /*0220*/  USHF.L.U32 UR10, UR7, 0x5, URZ ;  /* 0x00000005070a7899 */ /* 0x000fe400080006ff */
[----:B0-----:R-:W-:Y:S02]  /*0230*/  UIMAD UR4, UR6, -0x20, UR5 ;  /* 0xffffffe0060478a4 */ /* 0x001fe4000f8e0205 */
[----:B------:R-:W-:Y:S02]  /*0240*/  UISETP.GE.U32.AND UP0, UPT, UR7, UR6, UPT ;  /* 0x000000060700728c */ /* 0x000fe4000bf06070 */
[----:B------:R-:W-:Y:S01]  /*0250*/  UIADD3 UR4, UPT, UPT, UR4, 0x20, URZ ;  /* 0x0000002004047890 */ /* 0x000fe2000fffe0ff */
[----:B------:R-:W0:Y:S03]  /*0260*/  LDCU UR6, c[0x0][0x398] ;  /* 0x00007300ff0677ac */ /* 0x000e260008000800 */
[----:B------:R-:W-:-:S06]  /*0270*/  USEL UR4, UR4, 0x20, UP0 ;  /* 0x0000002004047887 */ /* 0x000fcc0008000000 */
[C---:B------:R-:W-:Y:S01]  /*0280*/  ISETP.GE.AND P0, PT, R30.reuse, UR4, PT ;  /* 0x000000041e007c0c */ /* 0x040fe2000bf06270 */
[----:B------:R-:W-:Y:S01]  /*0290*/  UIADD3 UR4, UPT, UPT, -UR5, URZ, URZ ;  /* 0x000000ff05047290 */ /* 0x000fe2000fffe1ff */
[----:B------:R-:W-:-:S11]  /*02a0*/  IADD3 R30, PT, PT, R30, UR10, RZ ;  /* 0x0000000a1e1e7c10 */ /* 0x000fd6000fffe0ff */
.L_x_1:
[----:B------:R-:W2:Y:S01]  /*02b0*/  @!P0 LDC.64 R2, c[0x0][0x388] ;  /* 0x0000e200ff028b82 */ /* 0x000ea20000000a00 */
[----:B0-----:R-:W-:Y:S02]  /*02c0*/  UMOV UR5, UR6 ;  /* 0x0000000600057c82 */ /* 0x001fe40008000000 */
[----:B------:R-:W-:-:S13]  /*02d0*/  ISETP.GE.U32.AND P1, PT, R28, UR5, PT ;  /* 0x000000051c007c0c */ /* 0x000fda000bf26070 */
[----:B------:R-:W0:Y:S01]  /*02e0*/  @!P1 LDC.64 R4, c[0x0][0x380] ;  /* 0x0000e000ff049b82 */ /* 0x000e220000000a00 */
[----:B--2---:R-:W-:-:S05]  /*02f0*/  @!P0 IMAD.WIDE R2, R30, 0x4, R2 ;  /* 0x000000041e028825 */ /* 0x004fca00078e0202 */
[----:B-1----:R-:W2:Y:S01]  /*0300*/  @!P0 LDG.E R32, desc[UR8][R2.64] ;  /* 0x0000000802208981 */ /* 0x002ea2000c1e1900 */
[----:B------:R-:W-:Y:S02]  /*0310*/  HFMA2 R36, -RZ, RZ, 0, 0 ;  /* 0x00000000ff247431 */ /* 0x000fe400000001ff */
[----:B0-----:R-:W-:Y:S01]  /*0320*/  @!P1 IMAD.WIDE.U32 R4, R34, 0x4, R4 ;  /* 0x0000000422049825 */ /* 0x001fe200078e0004 */
[----:B------:R-:W-:Y:S06]  /*0330*/  BAR.SYNC.DEFER_BLOCKING 0x0 ;  /* 0x0000000000007b1d */ /* 0x000fec0000010000 */
[----:B------:R0:W3:Y:S01]  /*0340*/  @!P1 LDG.E R36, desc[UR8][R4.64] ;  /* 0x0000000804249981 */ /* 0x0000e2000c1e1900 */
[----:B------:R-:W-:Y:S01]  /*0350*/  UIADD3 UR4, UPT, UPT, UR4, 0x1, URZ ;  /* 0x0000000104047890 */ /* 0x000fe2000fffe0ff */
[----:B------:R-:W-:-:S02]  /*0360*/  IADD3 R30, PT, PT, R30, UR5, RZ ;  /* 0x000000051e1e7c10 */ /* 0x000fc4000fffe0ff */
[----:B------:R-:W-:Y:S01]  /*0370*/  IADD3 R34, PT, PT, R34, 0x1, RZ ;  /* 0x0000000122227810 */ /* 0x000fe20007ffe0ff */
[----:B------:R-:W-:Y:S01]  /*0380*/  UISETP.NE.AND UP0, UPT, UR4, URZ, UPT ;  /* 0x000000ff0400728c */ /* 0x000fe2000bf05270 */
[----:B------:R-:W-:Y:S08]  /*0390*/  BAR.SYNC.DEFER_BLOCKING 0x0 ;  /* 0x0000000000007b1d */ /* 0x000ff00000010000 */
[----:B------:R-:W-:Y:S06]  /*03a0*/  BAR.SYNC.DEFER_BLOCKING 0x0 ;  /* 0x0000000000007b1d */ /* 0x000fec0000010000 */
[----:B--2---:R-:W3:Y:S04]  /*03b0*/  SHFL.IDX PT, R38, R32, RZ, 0x1f ;  /* 0x00001fff20267589 */ /* 0x004ee800000e0000 */
[----:B------:R-:W1:Y:S04]  /*03c0*/  SHFL.IDX PT, R2, R32, 0x4, 0x1f ;  /* 0x00801f0020027f89 */ /* 0x000e6800000e0000 */
[----:B0-----:R-:W0:Y:S04]  /*03d0*/  SHFL.IDX PT, R4, R32, 0x8, 0x1f ;  /* 0x01001f0020047f89 */ /* 0x001e2800000e0000 */
[----:B------:R-:W2:Y:S04]  /*03e0*/  SHFL.IDX PT, R40, R32, 0x1, 0x1f ;  /* 0x00201f0020287f89 */ /* 0x000ea800000e0000 */
[----:B------:R-:W4:Y:S04]  /*03f0*/  SHFL.IDX PT, R42, R32, 0x5, 0x1f ;  /* 0x00a01f00202a7f89 */ /* 0x000f2800000e0000 */
[----:B------:R-:W5:Y:S04]  /*0400*/  SHFL.IDX PT, R3, R32, 0x14, 0x1f ;  /* 0x02801f0020037f89 */ /* 0x000f6800000e0000 */
[----:B------:R-:W5:Y:S04]  /*0410*/  SHFL.IDX PT, R5, R32, 0x15, 0x1f ;  /* 0x02a01f0020057f89 */ /* 0x000f6800000e0000 */
[----:B------:R-:W5:Y:S01]  /*0420*/  SHFL.IDX PT, R44, R32, 0x6, 0x1f ;  /* 0x00c01f00202c7f89 */ /* 0x000f6200000e0000 */
[-C--:B---3--:R-:W-:Y:S01]  /*0430*/  FFMA R7, R38, R36.reuse, R7 ;  /* 0x0000002426077223 */ /* 0x088fe20000000007 */
[----:B-1----:R-:W-:-:S02]  /*0440*/  FFMA R15, R2, R36, R15 ;  /* 0x00000024020f7223 */ /* 0x002fc4000000000f */
[----:B------:R-:W1:Y:S01]  /*0450*/  SHFL.IDX PT, R38, R32, 0x2, 0x1f ;  /* 0x00401f0020267f89 */ /* 0x000e6200000e0000 */
[-C--:B0-----:R-:W-:Y:S01]  /*0460*/  FFMA R23, R4, R36.reuse, R23 ;  /* 0x0000002404177223 */ /* 0x081fe20000000017 */
[-C--:B--2---:R-:W-:Y:S01]  /*0470*/  FFMA R9, R40, R36.reuse, R9 ;  /* 0x0000002428097223 */ /* 0x084fe20000000009 */
[-C--:B----4-:R-:W-:Y:S01]  /*0480*/  FFMA R17, R42, R36.reuse, R17 ;  /* 0x000000242a117223 */ /* 0x090fe20000000011 */
[----:B------:R-:W0:Y:S01]  /*0490*/  SHFL.IDX PT, R2, R32, 0x7, 0x1f ;  /* 0x00e01f0020027f89 */ /* 0x000e2200000e0000 */
[----:B-----5:R-:W-:-:S03]  /*04a0*/  FFMA R0, R3, R36, R0 ;  /* 0x0000002403007223 */ /* 0x020fc60000000000 */
[----:B------:R-:W2:Y:S01]  /*04b0*/  SHFL.IDX PT, R4, R32, 0xd, 0x1f ;  /* 0x01a01f0020047f89 */ /* 0x000ea200000e0000 */
[----:B------:R-:W-:-:S03]  /*04c0*/  FFMA R6, R5, R36, R6 ;  /* 0x0000002405067223 */ /* 0x000fc60000000006 */
[----:B------:R-:W3:Y:S01]  /*04d0*/  SHFL.IDX PT, R40, R32, 0x3, 0x1f ;  /* 0x00601f0020287f89 */ /* 0x000ee200000e0000 */
[----:B------:R-:W-:-:S03]  /*04e0*/  FFMA R19, R44, R36, R19 ;  /* 0x000000242c137223 */ /* 0x000fc60000000013 */
[----:B------:R-:W4:Y:S04]  /*04f0*/  SHFL.IDX PT, R42, R32, 0xb, 0x1f ;  /* 0x01601f00202a7f89 */ /* 0x000f2800000e0000 */
[----:B------:R-:W5:Y:S01]  /*0500*/  SHFL.IDX PT, R3, R32, 0x16, 0x1f ;  /* 0x02c01f0020037f89 */ /* 0x000f6200000e0000 */
[----:B-1----:R-:W-:-:S03]  /*0510*/  FFMA R11, R38, R36, R11 ;  /* 0x00000024260b7223 */ /* 0x002fc6000000000b */
[----:B------:R-:W1:Y:S01]  /*0520*/  SHFL.IDX PT, R5, R32, 0x17, 0x1f ;  /* 0x02e01f0020057f89 */ /* 0x000e6200000e0000 */
[----:B0-----:R-:W-:-:S03]  /*0530*/  FFMA R21, R2, R36, R21 ;  /* 0x0000002402157223 */ /* 0x001fc60000000015 */
[----:B------:R-:W0:Y:S01]  /*0540*/  SHFL.IDX PT, R38, R32, 0x9, 0x1f ;  /* 0x01201f0020267f89 */ /* 0x000e2200000e0000 */
[----:B--2---:R-:W-:-:S03]  /*0550*/  FFMA R33, R4, R36, R33 ;  /* 0x0000002404217223 */ /* 0x004fc60000000021 */
[----:B------:R-:W2:Y:S01]  /*0560*/  SHFL.IDX PT, R2, R32, 0xc, 0x1f ;  /* 0x01801f0020027f89 */ /* 0x000ea200000e0000 */
[----:B---3--:R-:W-:-:S03]  /*0570*/  FFMA R13, R40, R36, R13 ;  /* 0x00000024280d7223 */ /* 0x008fc6000000000d */
[----:B------:R-:W3:Y:S01]  /*0580*/  SHFL.IDX PT, R4, R32, 0x12, 0x1f ;  /* 0x02401f0020047f89 */ /* 0x000ee200000e0000 */
[----:B----4-:R-:W-:-:S03]  /*0590*/  FFMA R29, R42, R36, R29 ;  /* 0x000000242a1d7223 */ /* 0x010fc6000000001d */
[----:B------:R-:W4:Y:S01]  /*05a0*/  SHFL.IDX PT, R40, R32, 0xa, 0x1f ;  /* 0x01401f0020287f89 */ /* 0x000f2200000e0000 */
[----:B-----5:R-:W-:-:S03]  /*05b0*/  FFMA R8, R3, R36, R8 ;  /* 0x0000002403087223 */ /* 0x020fc60000000008 */
        /* <DEDUP_REMOVED lines=13> */
[-C--:B-1----:R-:W-:Y:S01]  /*0690*/  FFMA R18, R3, R36.reuse, R18 ;  /* 0x0000002403127223 */ /* 0x082fe20000000012 */
[-C--:B0-----:R-:W-:Y:S01]  /*06a0*/  FFMA R20, R5, R36.reuse, R20 ;  /* 0x0000002405147223 */ /* 0x081fe20000000014 */
[-C--:B--2---:R-:W-:Y:S02]  /*06b0*/  FFMA R35, R38, R36.reuse, R35 ;  /* 0x0000002426237223 */ /* 0x084fe40000000023 */
[----:B------:R-:W0:Y:S01]  /*06c0*/  SHFL.IDX PT, R38, R32, 0x13, 0x1f ;  /* 0x02601f0020267f89 */ /* 0x000e2200000e0000 */
[----:B---3--:R-:W-:-:S03]  /*06d0*/  FFMA R41, R2, R36, R41 ;  /* 0x0000002402297223 */ /* 0x008fc60000000029 */
[----:B------:R-:W1:Y:S01]  /*06e0*/  SHFL.IDX PT, R2, R32, 0x18, 0x1f ;  /* 0x03001f0020027f89 */ /* 0x000e6200000e0000 */
[----:B----4-:R-:W-:-:S03]  /*06f0*/  FFMA R14, R4, R36, R14 ;  /* 0x00000024040e7223 */ /* 0x010fc6000000000e */
[----:B------:R-:W2:Y:S01]  /*0700*/  SHFL.IDX PT, R4, R32, 0x1e, 0x1f ;  /* 0x03c01f0020047f89 */ /* 0x000ea200000e0000 */
[-C--:B-----5:R-:W-:Y:S01]  /*0710*/  FFMA R37, R40, R36.reuse, R37 ;  /* 0x0000002428257223 */ /* 0x0a0fe20000000025 */
[-C--:B0-----:R-:W-:Y:S02]  /*0720*/  FFMA R45, R38, R36.reuse, R45 ;  /* 0x00000024262d7223 */ /* 0x081fe4000000002d */
[----:B------:R-:W0:Y:S01]  /*0730*/  SHFL.IDX PT, R38, R32, 0x1a, 0x1f ;  /* 0x03401f0020267f89 */ /* 0x000e2200000e0000 */
[----:B-1----:R-:W-:-:S03]  /*0740*/  FFMA R12, R2, R36, R12 ;  /* 0x00000024020c7223 */ /* 0x002fc6000000000c */
[----:B------:R-:W1:Y:S01]  /*0750*/  SHFL.IDX PT, R2, R32, 0x1d, 0x1f ;  /* 0x03a01f0020027f89 */ /* 0x000e6200000e0000 */
[-C--:B--2---:R-:W-:Y:S01]  /*0760*/  FFMA R24, R4, R36.reuse, R24 ;  /* 0x0000002404187223 */ /* 0x084fe20000000018 */
[-C--:B0-----:R-:W-:Y:S02]  /*0770*/  FFMA R16, R38, R36.reuse, R16 ;  /* 0x0000002426107223 */ /* 0x081fe40000000010 */
[----:B------:R-:W0:Y:S01]  /*0780*/  SHFL.IDX PT, R38, R32, 0x1f, 0x1f ;  /* 0x03e01f0020267f89 */ /* 0x000e2200000e0000 */
[-C--:B-1----:R-:W-:Y:S01]  /*0790*/  FFMA R22, R2, R36.reuse, R22 ;  /* 0x0000002402167223 */ /* 0x082fe20000000016 */
[----:B0-----:R-:W-:Y:S01]  /*07a0*/  FFMA R26, R38, R36, R26 ;  /* 0x00000024261a7223 */ /* 0x001fe2000000001a */
[----:B------:R-:W-:Y:S06]  /*07b0*/  BRA.U UP0, `(.L_x_1) ;  /* 0xfffffff900bc7547 */ /* 0x000fec000b83ffff */
.L_x_0:
[----:B------:R-:W-:Y:S01]  /*07c0*/  BAR.SYNC.DEFER_BLOCKING 0x0 ;  /* 0x0000000000007b1d */ /* 0x000fe20000010000 */
[----:B------:R-:W-:-:S05]  /*07d0*/  ISETP.GE.AND P0, PT, R28, UR5, PT ;  /* 0x000000051c007c0c */ /* 0x000fca000bf06270 */
[----:B------:R-:W-:Y:S08]  /*07e0*/  BSSY.RECONVERGENT B0, `(.L_x_2) ;  /* 0x0000027000007945 */ /* 0x000ff00003800200 */
[----:B------:R-:W-:Y:S05]  /*07f0*/  @P0 BRA `(.L_x_3) ;  /* 0x0000000000940947 */ /* 0x000fea0003800000 */
[----:B------:R-:W0:Y:S01]  /*0800*/  LDC.64 R2, c[0x0][0x390] ;  /* 0x0000e400ff027b82 */ /* 0x000e220000000a00 */
[----:B------:R-:W-:-:S06]  /*0810*/  USHF.L.U32 UR4, UR7, 0x5, URZ ;  /* 0x0000000507047899 */ /* 0x000fcc00080006ff */
[----:B------:R-:W-:-:S05]  /*0820*/  MOV R5, UR4 ;  /* 0x0000000400057c02 */ /* 0x000fca0008000f00 */
[----:B------:R-:W-:-:S04]  /*0830*/  IMAD R5, R28, UR5, R5 ;  /* 0x000000051c057c24 */ /* 0x000fc8000f8e0205 */
[----:B0-----:R-:W-:-:S05]  /*0840*/  IMAD.WIDE R2, R5, 0x4, R2 ;  /* 0x0000000405027825 */ /* 0x001fca00078e0202 */
[----:B-1----:R0:W-:Y:S04]  /*0850*/  STG.E desc[UR8][R2.64], R7 ;  /* 0x0000000702007986 */ /* 0x0021e8000c101908 */
[----:B------:R0:W-:Y:S04]  /*0860*/  STG.E desc[UR8][R2.64+0x4], R9 ;  /* 0x0000040902007986 */ /* 0x0001e8000c101908 */
        /* <DEDUP_REMOVED lines=29> */
[----:B------:R0:W-:Y:S02]  /*0a40*/  STG.E desc[UR8][R2.64+0x7c], R26 ;  /* 0x00007c1a02007986 */ /* 0x0001e4000c101908 */
.L_x_3:
[----:B-1----:R-:W-:Y:S05]  /*0a50*/  BSYNC.RECONVERGENT B0 ;  /* 0x0000000000007941 */ /* 0x002fea0003800200 */
.L_x_2:
[----:B------:R-:W-:Y:S06]  /*0a60*/  BAR.SYNC.DEFER_BLOCKING 0x0 ;  /* 0x0000000000007b1d */ /* 0x000fec0000010000 */
[----:B------:R-:W-:Y:S05]  /*0a70*/  EXIT ;  /* 0x000000000000794d */ /* 0x000fea0003800000 */
.L_x_4:
[----:B------:R-:W-:-:S00]  /*0a80*/  BRA `(.L_x_4) ;  /* 0xfffffffc00fc7947 */ /* 0x000fc0000383ffff */
[----:B------:R-:W-:-:S00]  /*0a90*/  NOP ;  /* 0x0000000000007918 */ /* 0x000fc00000000000 */
        /* <DEDUP_REMOVED lines=14> */
.L_x_79:


//--------------------- .text._Z9mult_gpu4ILj32EEvPfS0_S0_i --------------------------
	.section	.text._Z9mult_gpu4ILj32EEvPfS0_S0_i,"ax",@progbits
	.align	128
        .global         _Z9mult_gpu4ILj32EEvPfS0_S0_i
        .type           _Z9mult_gpu4ILj32EEvPfS0_S0_i,@function
        .size           _Z9mult_gpu4ILj32EEvPfS0_S0_i,(.L_x_80 - _Z9mult_gpu4ILj32EEvPfS0_S0_i)
        .other          _Z9mult_gpu4ILj32EEvPfS0_S0_i,@"STO_CUDA_ENTRY STV_DEFAULT"
_Z9mult_gpu4ILj32EEvPfS0_S0_i:
.text._Z9mult_gpu4ILj32EEvPfS0_S0_i:
[----:B------:R-:W-:Y:S01]  /*0000*/  LDC R1, c[0x0][0x37c] ;  /* 0x0000df00ff017b82 */ /* 0x000fe20000000800 */
[----:B------:R-:W0:Y:S07]  /*0010*/  S2R R7, SR_TID.Y ;  /* 0x0000000000077919 */ /* 0x000e2e0000002200 */
[----:B------:R-:W1:Y:S01]  /*0020*/  S2UR UR5, SR_CgaCtaId ;  /* 0x00000000000579c3 */ /* 0x000e620000008800 */
[----:B------:R-:W2:Y:S01]  /*0030*/  LDCU UR9, c[0x0][0x398] ;  /* 0x00007300ff0977ac */ /* 0x000ea20008000800 */
[----:B------:R-:W3:Y:S01]  /*0040*/  S2R R2, SR_CTAID.Y ;  /* 0x0000000000027919 */ /* 0x000ee20000002600 */
[----:B------:R-:W-:Y:S01]  /*0050*/  UMOV UR4, 0x400 ;  /* 0x0000040000047882 */ /* 0x000fe20000000000 */
[----:B------:R-:W4:Y:S04]  /*0060*/  LDCU.64 UR6, c[0x0][0x358] ;  /* 0x00006b00ff0677ac */ /* 0x000f280008000a00 */
[----:B------:R-:W5:Y:S01]  /*0070*/  S2UR UR8, SR_CTAID.X ;  /* 0x00000000000879c3 */ /* 0x000f620000002500 */
[----:B--2---:R-:W-:-:S04]  /*0080*/  MOV R0, UR9 ;  /* 0x0000000900007c02 */ /* 0x004fc80008000f00 */
[----:B------:R-:W-:Y:S01]  /*0090*/  ISETP.GE.AND P0, PT, R0, 0x1, PT ;  /* 0x000000010000780c */ /* 0x000fe20003f06270 */
[----:B-1----:R-:W-:-:S06]  /*00a0*/  ULEA UR4, UR5, UR4, 0x18 ;  /* 0x0000000405047291 */ /* 0x002fcc000f8ec0ff */
[----:B0-----:R-:W-:Y:S01]  /*00b0*/  LEA R4, R7, UR4, 0x2 ;  /* 0x0000000407047c11 */ /* 0x001fe2000f8e10ff */
[----:B-----5:R-:W-:Y:S01]  /*00c0*/  USHF.L.U32 UR4, UR8, 0x5, URZ ;  /* 0x0000000508047899 */ /* 0x020fe200080006ff */
[----:B---3--:R-:W-:-:S03]  /*00d0*/  LEA R3, R2, R7, 0x5 ;  /* 0x0000000702037211 */ /* 0x008fc600078e28ff */
[----:B------:R0:W-:Y:S01]  /*00e0*/  STS [R4], RZ ;  /* 0x000000ff04007388 */ /* 0x0001e20000000800 */
[----:B------:R-:W-:-:S03]  /*00f0*/  LEA R2, R7, R4, 0x7 ;  /* 0x0000000407027211 */ /* 0x000fc600078e38ff */
[----:B------:R0:W-:Y:S04]  /*0100*/  STS [R4+0x84], RZ ;  /* 0x000084ff04007388 */ /* 0x0001e80000000800 */
        /* <DEDUP_REMOVED lines=29> */
[----:B------:R0:W-:Y:S01]  /*02e0*/  STS [R4+0xffc], RZ ;  /* 0x000ffcff04007388 */ /* 0x0001e20000000800 */
[----:B------:R-:W-:Y:S06]  /*02f0*/  BAR.SYNC.DEFER_BLOCKING 0x0 ;  /* 0x0000000000007b1d */ /* 0x000fec0000010000 */
[----:B----4-:R-:W-:Y:S05]  /*0300*/  @!P0 BRA `(.L_x_5) ;  /* 0x00000008006c8947 */ /* 0x010fea0003800000 */
[----:B------:R-:W1:Y:S01]  /*0310*/  LDC R9, c[0x0][0x370] ;  /* 0x0000dc00ff097b82 */ /* 0x000e620000000800 */
[----:B------:R-:W-:-:S07]  /*0320*/  IADD3 R8, PT, PT, -R0, RZ, RZ ;  /* 0x000000ff00087210 */ /* 0x000fce0007ffe1ff */
[----:B0-----:R-:W0:Y:S01]  /*0330*/  LDC R4, c[0x0][0x398] ;  /* 0x0000e600ff047b82 */ /* 0x001e220000000800 */
[C---:B-1----:R-:W-:Y:S01]  /*0340*/  IMAD R5, R9.reuse, -0x20, R0 ;  /* 0xffffffe009057824 */ /* 0x042fe200078e0200 */
[----:B------:R-:W-:-:S04]  /*0350*/  ISETP.LE.U32.AND P0, PT, R9, UR8, PT ;  /* 0x0000000809007c0c */ /* 0x000fc8000bf03070 */
[----:B------:R-:W-:-:S04]  /*0360*/  IADD3 R5, PT, PT, R5, 0x20, RZ ;  /* 0x0000002005057810 */ /* 0x000fc80007ffe0ff */
[----:B------:R-:W-:-:S04]  /*0370*/  SEL R5, R5, 0x20, P0 ;  /* 0x0000002005057807 */ /* 0x000fc80000000000 */
[----:B------:R-:W-:Y:S01]  /*0380*/  ISETP.GE.AND P0, PT, R7, R5, PT ;  /* 0x000000050700720c */ /* 0x000fe20003f06270 */
[----:B------:R-:W-:Y:S01]  /*0390*/  IMAD R5, R3, R0, RZ ;  /* 0x0000000003057224 */ /* 0x000fe200078e02ff */
[----:B0-----:R-:W-:-:S11]  /*03a0*/  IADD3 R7, PT, PT, R7, UR4, RZ ;  /* 0x0000000407077c10 */ /* 0x001fd6000fffe0ff */
.L_x_6:
[----:B-1----:R-:W0:Y:S01]  /*03b0*/  @!P0 LDC.64 R12, c[0x0][0x388] ;  /* 0x0000e200ff0c8b82 */ /* 0x002e220000000a00 */
[----:B------:R-:W-:-:S04]  /*03c0*/  MOV R0, R4 ;  /* 0x0000000400007202 */ /* 0x000fc80000000f00 */
[----:B------:R-:W-:-:S13]  /*03d0*/  ISETP.GE.U32.AND P1, PT, R3, R0, PT ;  /* 0x000000000300720c */ /* 0x000fda0003f26070 */
[----:B------:R-:W1:Y:S01]  /*03e0*/  @!P1 LDC.64 R14, c[0x0][0x380] ;  /* 0x0000e000ff0e9b82 */ /* 0x000e620000000a00 */
[----:B0-----:R-:W-:-:S05]  /*03f0*/  @!P0 IMAD.WIDE R12, R7, 0x4, R12 ;  /* 0x00000004070c8825 */ /* 0x001fca00078e020c */
[----:B------:R0:W2:Y:S01]  /*0400*/  @!P0 LDG.E R6, desc[UR6][R12.64] ;  /* 0x000000060c068981 */ /* 0x0000a2000c1e1900 */
[----:B------:R-:W-:Y:S01]  /*0410*/  HFMA2 R11, -RZ, RZ, 0, 0 ;  /* 0x00000000ff0b7431 */ /* 0x000fe200000001ff */
[----:B------:R-:W-:Y:S01]  /*0420*/  BAR.SYNC.DEFER_BLOCKING 0x0 ;  /* 0x0000000000007b1d */ /* 0x000fe20000010000 */
[----:B-1----:R-:W-:-:S05]  /*0430*/  @!P1 IMAD.WIDE.U32 R14, R5, 0x4, R14 ;  /* 0x00000004050e9825 */ /* 0x002fca00078e000e */
[----:B------:R1:W3:Y:S01]  /*0440*/  @!P1 LDG.E R11, desc[UR6][R14.64] ;  /* 0x000000060e0b9981 */ /* 0x0002e2000c1e1900 */
[----:B------:R-:W-:Y:S02]  /*0450*/  IADD3 R8, PT, PT, R8, 0x1, RZ ;  /* 0x0000000108087810 */ /* 0x000fe40007ffe0ff */
[----:B------:R-:W-:Y:S01]  /*0460*/  IADD3 R7, PT, PT, R7, R0, RZ ;  /* 0x0000000007077210 */ /* 0x000fe20007ffe0ff */
[----:B------:R-:W-:Y:S01]  /*0470*/  BAR.SYNC.DEFER_BLOCKING 0x0 ;  /* 0x0000000000007b1d */ /* 0x000fe20000010000 */
[----:B------:R-:W-:Y:S02]  /*0480*/  ISETP.NE.AND P1, PT, R8, RZ, PT ;  /* 0x000000ff0800720c */ /* 0x000fe40003f25270 */
[----:B------:R-:W-:-:S03]  /*0490*/  IADD3 R5, PT, PT, R5, 0x1, RZ ;  /* 0x0000000105057810 */ /* 0x000fc60007ffe0ff */
[----:B------:R-:W-:Y:S04]  /*04a0*/  LDS R9, [R2] ;  /* 0x0000000002097984 */ /* 0x000fe80000000800 */
[----:B------:R-:W-:Y:S04]  /*04b0*/  LDS R23, [R2+0x4] ;  /* 0x0000040002177984 */ /* 0x000fe80000000800 */
[----:B------:R-:W-:Y:S04]  /*04c0*/  LDS R25, [R2+0x8] ;  /* 0x0000080002197984 */ /* 0x000fe80000000800 */
[----:B------:R-:W-:Y:S04]  /*04d0*/  LDS R24, [R2+0xc] ;  /* 0x00000c0002187984 */ /* 0x000fe80000000800 */
[----:B------:R-:W-:Y:S04]  /*04e0*/  LDS R28, [R2+0x10] ;  /* 0x00001000021c7984 */ /* 0x000fe80000000800 */
[----:B------:R-:W-:Y:S04]  /*04f0*/  LDS R16, [R2+0x14] ;  /* 0x0000140002107984 */ /* 0x000fe80000000800 */
[----:B------:R-:W-:Y:S04]  /*0500*/  LDS R18, [R2+0x18] ;  /* 0x0000180002127984 */ /* 0x000fe80000000800 */
[----:B0-----:R-:W-:Y:S04]  /*0510*/  LDS R12, [R2+0x1c] ;  /* 0x00001c00020c7984 */ /* 0x001fe80000000800 */
[----:B-1----:R-:W-:Y:S04]  /*0520*/  LDS R14, [R2+0x24] ;  /* 0x00002400020e7984 */ /* 0x002fe80000000800 */
[----:B------:R-:W-:Y:S04]  /*0530*/  LDS R26, [R2+0x30] ;  /* 0x00003000021a7984 */ /* 0x000fe80000000800 */
[----:B--2---:R-:W3:Y:S04]  /*0540*/  SHFL.IDX PT, R10, R6, RZ, 0x1f ;  /* 0x00001fff060a7589 */ /* 0x004ee800000e0000 */
[----:B------:R-:W0:Y:S04]  /*0550*/  SHFL.IDX PT, R20, R6, 0x1, 0x1f ;  /* 0x00201f0006147f89 */ /* 0x000e2800000e0000 */
[----:B------:R-:W1:Y:S04]  /*0560*/  SHFL.IDX PT, R22, R6, 0x2, 0x1f ;  /* 0x00401f0006167f89 */ /* 0x000e6800000e0000 */
[----:B------:R-:W2:Y:S04]  /*0570*/  SHFL.IDX PT, R19, R6, 0x3, 0x1f ;  /* 0x00601f0006137f89 */ /* 0x000ea800000e0000 */
[----:B------:R-:W-:Y:S04]  /*0580*/  SHFL.IDX PT, R13, R6, 0x4, 0x1f ;  /* 0x00801f00060d7f89 */ /* 0x000fe800000e0000 */
[----:B------:R-:W4:Y:S04]  /*0590*/  SHFL.IDX PT, R15, R6, 0x5, 0x1f ;  /* 0x00a01f00060f7f89 */ /* 0x000f2800000e0000 */
[----:B------:R-:W5:Y:S01]  /*05a0*/  SHFL.IDX PT, R17, R6, 0x6, 0x1f ;  /* 0x00c01f0006117f89 */ /* 0x000f6200000e0000 */
[-C--:B---3--:R-:W-:Y:S01]  /*05b0*/  FFMA R21, R10, R11.reuse, R9 ;  /* 0x0000000b0a157223 */ /* 0x088fe20000000009 */
[----:B0-----:R-:W-:-:S02]  /*05c0*/  FFMA R27, R20, R11, R23 ;  /* 0x0000000b141b7223 */ /* 0x001fc40000000017 */
[----:B------:R-:W-:Y:S01]  /*05d0*/  LDS R10, [R2+0x20] ;  /* 0x00002000020a7984 */ /* 0x000fe20000000800 */
[----:B-1----:R-:W-:-:S03]  /*05e0*/  FFMA R29, R22, R11, R25 ;  /* 0x0000000b161d7223 */ /* 0x002fc60000000019 */
[----:B------:R-:W-:Y:S01]  /*05f0*/  LDS R20, [R2+0x28] ;  /* 0x0000280002147984 */ /* 0x000fe20000000800 */
[----:B--2---:R-:W-:-:S03]  /*0600*/  FFMA R19, R19, R11, R24 ;  /* 0x0000000b13137223 */ /* 0x004fc60000000018 */
[----:B------:R-:W-:Y:S04]  /*0610*/  SHFL.IDX PT, R9, R6, 0x7, 0x1f ;  /* 0x00e01f0006097f89 */ /* 0x000fe800000e0000 */
[----:B------:R-:W-:Y:S01]  /*0620*/  LDS R22, [R2+0x2c] ;  /* 0x00002c0002167984 */ /* 0x000fe20000000800 */
[----:B----4-:R-:W-:-:S03]  /*0630*/  FFMA R16, R15, R11, R16 ;  /* 0x0000000b0f107223 */ /* 0x010fc60000000010 */
[----:B------:R-:W0:Y:S04]  /*0640*/  SHFL.IDX PT, R23, R6, 0x8, 0x1f ;  /* 0x01001f0006177f89 */ /* 0x000e2800000e0000 */
[----:B------:R-:W1:Y:S04]  /*0650*/  SHFL.IDX PT, R25, R6, 0x9, 0x1f ;  /* 0x01201f0006197f89 */ /* 0x000e6800000e0000 */
[----:B------:R2:W-:Y:S04]  /*0660*/  STS [R2+0x4], R27 ;  /* 0x0000041b02007388 */ /* 0x0005e80000000800 */
[----:B------:R-:W-:Y:S04]  /*0670*/  LDS R24, [R2+0x34] ;  /* 0x0000340002187984 */ /* 0x000fe80000000800 */
[----:B------:R-:W3:Y:S01]  /*0680*/  SHFL.IDX PT, R15, R6, 0xa, 0x1f ;  /* 0x01401f00060f7f89 */ /* 0x000ee200000e0000 */
[-C--:B--2---:R-:W-:Y:S01]  /*0690*/  FFMA R27, R13, R11.reuse, R28 ;  /* 0x0000000b0d1b7223 */ /* 0x084fe2000000001c */
[----:B-----5:R-:W-:-:S02]  /*06a0*/  FFMA R28, R17, R11, R18 ;  /* 0x0000000b111c7223 */ /* 0x020fc40000000012 */
[----:B------:R-:W-:Y:S04]  /*06b0*/  LDS R13, [R2+0x38] ;  /* 0x00003800020d7984 */ /* 0x000fe80000000800 */
[----:B------:R-:W-:Y:S01]  /*06c0*/  STS [R2+0xc], R19 ;  /* 0x00000c1302007388 */ /* 0x000fe20000000800 */
[----:B0-----:R-:W-:-:S03]  /*06d0*/  FFMA R23, R23, R11, R10 ;  /* 0x0000000b17177223 */ /* 0x001fc6000000000a */
[----:B------:R-:W0:Y:S01]  /*06e0*/  SHFL.IDX PT, R19, R6, 0xb, 0x1f ;  /* 0x01601f0006137f89 */ /* 0x000e2200000e0000 */
[----:B-1----:R-:W-:-:S03]  /*06f0*/  FFMA R25, R25, R11, R14 ;  /* 0x0000000b19197223 */ /* 0x002fc6000000000e */
[----:B------:R-:W1:Y:S04]  /*0700*/  SHFL.IDX PT, R17, R6, 0xc, 0x1f ;  /* 0x01801f0006117f89 */ /* 0x000e6800000e0000 */
[----:B------:R2:W-:Y:S04]  /*0710*/  STS [R2+0x8], R29 ;  /* 0x0000081d02007388 */ /* 0x0005e80000000800 */
[----:B------:R-:W-:Y:S04]  /*0720*/  STS [R2], R21 ;  /* 0x0000001502007388 */ /* 0x000fe80000000800 */
[----:B------:R-:W4:Y:S01]  /*0730*/  SHFL.IDX PT, R21, R6, 0xd, 0x1f ;  /* 0x01a01f0006157f89 */ /* 0x000f2200000e0000 */
[----:B--2---:R-:W-:-:S03]  /*0740*/  FFMA R29, R9, R11, R12 ;  /* 0x0000000b091d7223 */ /* 0x004fc6000000000c */
[----:B------:R-:W-:Y:S04]  /*0750*/  LDS R12, [R2+0x3c] ;  /* 0x00003c00020c7984 */ /* 0x000fe80000000800 */
[----:B------:R-:W-:Y:S04]  /*0760*/  LDS R9, [R2+0x40] ;  /* 0x0000400002097984 */ /* 0x000fe80000000800 */
[----:B------:R-:W-:Y:S04]  /*0770*/  SHFL.IDX PT, R18, R6, 0xe, 0x1f ;  /* 0x01c01f0006127f89 */ /* 0x000fe800000e0000 */
[----:B------:R-:W-:Y:S04]  /*0780*/  LDS R10, [R2+0x44] ;  /* 0x00004400020a7984 */ /* 0x000fe80000000800 */
[----:B------:R-:W-:Y:S04]  /*0790*/  LDS R14, [R2+0x48] ;  /* 0x00004800020e7984 */ /* 0x000fe80000000800 */
[----:B------:R3:W-:Y:S04]  /*07a0*/  STS [R2+0x10], R27 ;  /* 0x0000101b02007388 */ /* 0x0007e80000000800 */
[----:B------:R-:W-:Y:S04]  /*07b0*/  STS [R2+0x14], R16 ;  /* 0x0000141002007388 */ /* 0x000fe80000000800 */
[----:B------:R-:W-:Y:S01]  /*07c0*/  LDS R16, [R2+0x4c] ;  /* 0x00004c0002107984 */ /* 0x000fe20000000800 */
[----:B---3--:R-:W-:-:S03]  /*07d0*/  FFMA R27, R15, R11, R20 ;  /* 0x0000000b0f1b7223 */ /* 0x008fc60000000014 */
[----:B------:R-:W-:Y:S04]  /*07e0*/  LDS R20, [R2+0x50] ;  /* 0x0000500002147984 */ /* 0x000fe80000000800 */
[----:B------:R0:W-:Y:S04]  /*07f0*/  STS [R2+0x18], R28 ;  /* 0x0000181c02007388 */ /* 0x0001e80000000800 */
[----:B------:R1:W-:Y:S04]  /*0800*/  STS [R2+0x1c], R29 ;  /* 0x00001c1d02007388 */ /* 0x0003e80000000800 */
[----:B------:R-:W-:Y:S01]  /*0810*/  SHFL.IDX PT, R15, R6, 0xf, 0x1f ;  /* 0x01e01f00060f7f89 */ /* 0x000fe200000e0000 */
[----:B0-----:R-:W-:-:S03]  /*0820*/  FFMA R28, R19, R11, R22 ;  /* 0x0000000b131c7223 */ /* 0x001fc60000000016 */
[----:B------:R-:W0:Y:S01]  /*0830*/  SHFL.IDX PT, R22, R6, 0x10, 0x1f ;  /* 0x02001f0006167f89 */ /* 0x000e2200000e0000 */
[----:B-1----:R-:W-:-:S03]  /*0840*/  FFMA R29, R17, R11, R26 ;  /* 0x0000000b111d7223 */ /* 0x002fc6000000001a */
[----:B------:R-:W-:Y:S04]  /*0850*/  SHFL.IDX PT, R19, R6, 0x11, 0x1f ;  /* 0x02201f0006137f89 */ /* 0x000fe800000e0000 */
[----:B------:R-:W-:Y:S04]  /*0860*/  SHFL.IDX PT, R17, R6, 0x12, 0x1f ;  /* 0x02401f0006117f89 */ /* 0x000fe800000e0000 */
[----:B------:R4:W-:Y:S04]  /*0870*/  STS [R2+0x20], R23 ;  /* 0x0000201702007388 */ /* 0x0009e80000000800 */
[----:B------:R1:W-:Y:S04]  /*0880*/  STS [R2+0x24], R25 ;  /* 0x0000241902007388 */ /* 0x0003e80000000800 */
[----:B------:R-:W-:Y:S01]  /*0890*/  STS [R2+0x2c], R28 ;  /* 0x00002c1c02007388 */ /* 0x000fe20000000800 */
[----:B----4-:R-:W-:-:S03]  /*08a0*/  FFMA R23, R21, R11, R24 ;  /* 0x0000000b15177223 */ /* 0x010fc60000000018 */
[----:B------:R-:W-:Y:S01]  /*08b0*/  LDS R24, [R2+0x54] ;  /* 0x0000540002187984 */ /* 0x000fe20000000800 */
[-C--:B0-----:R-:W-:Y:S01]  /*08c0*/  FFMA R22, R22, R11.reuse, R9 ;  /* 0x0000000b16167223 */ /* 0x081fe20000000009 */
[-C--:B-1----:R-:W-:Y:S02]  /*08d0*/  FFMA R25, R18, R11.reuse, R13 ;  /* 0x0000000b12197223 */ /* 0x082fe4000000000d */
[----:B------:R-:W0:Y:S04]  /*08e0*/  SHFL.IDX PT, R21, R6, 0x13, 0x1f ;  /* 0x02601f0006157f89 */ /* 0x000e2800000e0000 */
[----:B------:R-:W-:Y:S04]  /*08f0*/  SHFL.IDX PT, R13, R6, 0x14, 0x1f ;  /* 0x02801f00060d7f89 */ /* 0x000fe800000e0000 */
[----:B------:R-:W-:Y:S04]  /*0900*/  LDS R18, [R2+0x58] ;  /* 0x0000580002127984 */ /* 0x000fe80000000800 */
[----:B------:R-:W-:Y:S04]  /*0910*/  LDS R26, [R2+0x5c] ;  /* 0x00005c00021a7984 */ /* 0x000fe80000000800 */
[----:B------:R-:W-:Y:S04]  /*0920*/  LDS R28, [R2+0x60] ;  /* 0x00006000021c7984 */ /* 0x000fe80000000800 */
[----:B------:R1:W-:Y:S04]  /*0930*/  STS [R2+0x28], R27 ;  /* 0x0000281b02007388 */ /* 0x0003e80000000800 */
[----:B------:R2:W-:Y:S01]  /*0940*/  STS [R2+0x30], R29 ;  /* 0x0000301d02007388 */ /* 0x0005e20000000800 */
[----:B0-----:R-:W-:-:S03]  /*0950*/  FFMA R21, R21, R11, R16 ;  /* 0x0000000b15157223 */ /* 0x001fc60000000010 */
[----:B------:R0:W-:Y:S01]  /*0960*/  STS [R2+0x34], R23 ;  /* 0x0000341702007388 */ /* 0x0001e20000000800 */
[----:B-1----:R-:W-:-:S03]  /*0970*/  FFMA R27, R15, R11, R12 ;  /* 0x0000000b0f1b7223 */ /* 0x002fc6000000000c */
[----:B------:R-:W1:Y:S01]  /*0980*/  SHFL.IDX PT, R9, R6, 0x15, 0x1f ;  /* 0x02a01f0006097f89 */ /* 0x000e6200000e0000 */
[----:B--2---:R-:W-:-:S03]  /*0990*/  FFMA R29, R17, R11, R14 ;  /* 0x0000000b111d7223 */ /* 0x004fc6000000000e */
[----:B------:R-:W2:Y:S01]  /*09a0*/  SHFL.IDX PT, R17, R6, 0x17, 0x1f ;  /* 0x02e01f0006117f89 */ /* 0x000ea200000e0000 */
[----:B0-----:R-:W-:-:S03]  /*09b0*/  FFMA R23, R19, R11, R10 ;  /* 0x0000000b13177223 */ /* 0x001fc6000000000a */
[----:B------:R-:W0:Y:S04]  /*09c0*/  SHFL.IDX PT, R19, R6, 0x16, 0x1f ;  /* 0x02c01f0006137f89 */ /* 0x000e2800000e0000 */
[----:B------:R-:W3:Y:S04]  /*09d0*/  SHFL.IDX PT, R15, R6, 0x18, 0x1f ;  /* 0x03001f00060f7f89 */ /* 0x000ee800000e0000 */
[----:B------:R4:W-:Y:S04]  /*09e0*/  STS [R2+0x3c], R27 ;  /* 0x00003c1b02007388 */ /* 0x0009e80000000800 */
[----:B------:R-:W-:Y:S04]  /*09f0*/  STS [R2+0x40], R22 ;  /* 0x0000401602007388 */ /* 0x000fe80000000800 */
[----:B------:R-:W-:Y:S01]  /*0a00*/  LDS R10, [R2+0x64] ;  /* 0x00006400020a7984 */ /* 0x000fe20000000800 */
[-C--:B-1----:R-:W-:Y:S01]  /*0a10*/  FFMA R24, R9, R11.reuse, R24 ;  /* 0x0000000b09187223 */ /* 0x082fe20000000018 */
[----:B----4-:R-:W-:-:S02]  /*0a20*/  FFMA R27, R13, R11, R20 ;  /* 0x0000000b0d1b7223 */ /* 0x010fc40000000014 */
[----:B------:R-:W-:Y:S01]  /*0a30*/  LDS R12, [R2+0x68] ;  /* 0x00006800020c7984 */ /* 0x000fe20000000800 */
[----:B--2---:R-:W-:-:S03]  /*0a40*/  FFMA R17, R17, R11, R26 ;  /* 0x0000000b11117223 */ /* 0x004fc6000000001a */
[----:B------:R-:W-:Y:S01]  /*0a50*/  LDS R13, [R2+0x6c] ;  /* 0x00006c00020d7984 */ /* 0x000fe20000000800 */
[----:B0-----:R-:W-:-:S03]  /*0a60*/  FFMA R19, R19, R11, R18 ;  /* 0x0000000b13137223 */ /* 0x001fc60000000012 */
[----:B------:R-:W-:Y:S04]  /*0a70*/  LDS R14, [R2+0x70] ;  /* 0x00007000020e7984 */ /* 0x000fe80000000800 */
[----:B------:R-:W-:Y:S04]  /*0a80*/  LDS R22, [R2+0x74] ;  /* 0x0000740002167984 */ /* 0x000fe80000000800 */
[----:B------:R-:W-:Y:S04]  /*0a90*/  LDS R20, [R2+0x78] ;  /* 0x0000780002147984 */ /* 0x000fe80000000800 */
[----:B------:R-:W-:Y:S04]  /*0aa0*/  LDS R16, [R2+0x7c] ;  /* 0x00007c0002107984 */ /* 0x000fe80000000800 */
[----:B------:R3:W-:Y:S04]  /*0ab0*/  STS [R2+0x48], R29 ;  /* 0x0000481d02007388 */ /* 0x0007e80000000800 */
[----:B------:R-:W-:Y:S04]  /*0ac0*/  STS [R2+0x38], R25 ;  /* 0x0000381902007388 */ /* 0x000fe80000000800 */
[----:B------:R-:W-:Y:S01]  /*0ad0*/  STS [R2+0x44], R23 ;  /* 0x0000441702007388 */ /* 0x000fe20000000800 */
[----:B---3--:R-:W-:-:S03]  /*0ae0*/  FFMA R29, R15, R11, R28 ;  /* 0x0000000b0f1d7223 */ /* 0x008fc6000000001c */
[----:B------:R-:W-:Y:S04]  /*0af0*/  STS [R2+0x4c], R21 ;  /* 0x00004c1502007388 */ /* 0x000fe80000000800 */
[----:B------:R-:W0:Y:S04]  /*0b00*/  SHFL.IDX PT, R9, R6, 0x19, 0x1f ;  /* 0x03201f0006097f89 */ /* 0x000e2800000e0000 */
[----:B------:R-:W1:Y:S04]  /*0b10*/  SHFL.IDX PT, R21, R6, 0x1a, 0x1f ;  /* 0x03401f0006157f89 */ /* 0x000e6800000e0000 */
[----:B------:R-:W2:Y:S04]  /*0b20*/  SHFL.IDX PT, R18, R6, 0x1b, 0x1f ;  /* 0x03601f0006127f89 */ /* 0x000ea800000e0000 */
[----:B------:R-:W3:Y:S04]  /*0b30*/  SHFL.IDX PT, R26, R6, 0x1c, 0x1f ;  /* 0x03801f00061a7f89 */ /* 0x000ee800000e0000 */
[----:B------:R-:W4:Y:S04]  /*0b40*/  SHFL.IDX PT, R25, R6, 0x1d, 0x1f ;  /* 0x03a01f0006197f89 */ /* 0x000f2800000e0000 */
[----:B------:R-:W5:Y:S04]  /*0b50*/  SHFL.IDX PT, R23, R6, 0x1e, 0x1f ;  /* 0x03c01f0006177f89 */ /* 0x000f6800000e0000 */
[----:B------:R-:W5:Y:S01]  /*0b60*/  SHFL.IDX PT, R15, R6, 0x1f, 0x1f ;  /* 0x03e01f00060f7f89 */ /* 0x000f6200000e0000 */
[----:B0-----:R-:W-:-:S03]  /*0b70*/  FFMA R9, R9, R11, R10 ;  /* 0x0000000b09097223 */ /* 0x001fc6000000000a */
[----:B------:R3:W-:Y:S01]  /*0b80*/  STS [R2+0x50], R27 ;  /* 0x0000501b02007388 */ /* 0x0007e20000000800 */
[-C--:B-1----:R-:W-:Y:S01]  /*0b90*/  FFMA R21, R21, R11.reuse, R12 ;  /* 0x0000000b15157223 */ /* 0x082fe2000000000c */
[-C--:B--2---:R-:W-:Y:S02]  /*0ba0*/  FFMA R13, R18, R11.reuse, R13 ;  /* 0x0000000b120d7223 */ /* 0x084fe4000000000d */
[----:B------:R1:W-:Y:S04]  /*0bb0*/  STS [R2+0x54], R24 ;  /* 0x0000541802007388 */ /* 0x0003e80000000800 */
[----:B------:R1:W-:Y:S01]  /*0bc0*/  STS [R2+0x58], R19 ;  /* 0x0000581302007388 */ /* 0x0003e20000000800 */
[-C--:B---3--:R-:W-:Y:S01]  /*0bd0*/  FFMA R27, R26, R11.reuse, R14 ;  /* 0x0000000b1a1b7223 */ /* 0x088fe2000000000e */
[----:B----4-:R-:W-:-:S02]  /*0be0*/  FFMA R25, R25, R11, R22 ;  /* 0x0000000b19197223 */ /* 0x010fc40000000016 */
[----:B------:R1:W-:Y:S01]  /*0bf0*/  STS [R2+0x5c], R17 ;  /* 0x00005c1102007388 */ /* 0x0003e20000000800 */
[----:B-----5:R-:W-:-:S03]  /*0c00*/  FFMA R23, R23, R11, R20 ;  /* 0x0000000b17177223 */ /* 0x020fc60000000014 */
[----:B------:R1:W-:Y:S01]  /*0c10*/  STS [R2+0x60], R29 ;  /* 0x0000601d02007388 */ /* 0x0003e20000000800 */
[----:B------:R-:W-:-:S03]  /*0c20*/  FFMA R15, R15, R11, R16 ;  /* 0x0000000b0f0f7223 */ /* 0x000fc60000000010 */
[----:B------:R1:W-:Y:S04]  /*0c30*/  STS [R2+0x64], R9 ;  /* 0x0000640902007388 */ /* 0x0003e80000000800 */
[----:B------:R1:W-:Y:S04]  /*0c40*/  STS [R2+0x68], R21 ;  /* 0x0000681502007388 */ /* 0x0003e80000000800 */
[----:B------:R1:W-:Y:S04]  /*0c50*/  STS [R2+0x6c], R13 ;  /* 0x00006c0d02007388 */ /* 0x0003e80000000800 */
[----:B------:R1:W-:Y:S04]  /*0c60*/  STS [R2+0x70], R27 ;  /* 0x0000701b02007388 */ /* 0x0003e80000000800 */
[----:B------:R1:W-:Y:S04]  /*0c70*/  STS [R2+0x74], R25 ;  /* 0x0000741902007388 */ /* 0x0003e80000000800 */
[----:B------:R1:W-:Y:S04]  /*0c80*/  STS [R2+0x78], R23 ;  /* 0x0000781702007388 */ /* 0x0003e80000000800 */
[----:B------:R1:W-:Y:S01]  /*0c90*/  STS [R2+0x7c], R15 ;  /* 0x00007c0f02007388 */ /* 0x0003e20000000800 */
[----:B------:R-:W-:Y:S06]  /*0ca0*/  BAR.SYNC.DEFER_BLOCKING 0x0 ;  /* 0x0000000000007b1d */ /* 0x000fec0000010000 */
[----:B------:R-:W-:Y:S05]  /*0cb0*/  @P1 BRA `(.L_x_6) ;  /* 0xfffffff400bc1947 */ /* 0x000fea000383ffff */
.L_x_5:
[----:B------:R-:W-:Y:S01]  /*0cc0*/  BAR.SYNC.DEFER_BLOCKING 0x0 ;  /* 0x0000000000007b1d */ /* 0x000fe20000010000 */
[----:B------:R-:W-:-:S05]  /*0cd0*/  ISETP.GE.AND P0, PT, R3, R0, PT ;  /* 0x000000000300720c */ /* 0x000fca0003f06270 */
[----:B------:R-:W-:Y:S08]  /*0ce0*/  BSSY.RECONVERGENT B0, `(.L_x_7) ;  /* 0x0000045000007945 */ /* 0x000ff00003800200 */
[----:B------:R-:W-:Y:S05]  /*0cf0*/  @P0 BRA `(.L_x_8) ;  /* 0x00000004000c0947 */ /* 0x000fea0003800000 */
[----:B------:R-:W2:Y:S01]  /*0d00*/  LDS R7, [R2] ;  /* 0x0000000002077984 */ /* 0x000ea20000000800 */
[----:B0-----:R-:W0:Y:S01]  /*0d10*/  LDC.64 R4, c[0x0][0x390] ;  /* 0x0000e400ff047b82 */ /* 0x001e220000000a00 */
[----:B------:R-:W-:Y:S02]  /*0d20*/  IMAD R3, R3, R0, UR4 ;  /* 0x0000000403037e24 */ /* 0x000fe4000f8e0200 */
[----:B-1----:R-:W1:Y:S04]  /*0d30*/  LDS R9, [R2+0x4] ;  /* 0x0000040002097984 */ /* 0x002e680000000800 */
[----:B------:R-:W3:Y:S04]  /*0d40*/  LDS R11, [R2+0x8] ;  /* 0x00000800020b7984 */ /* 0x000ee80000000800 */
[----:B------:R-:W4:Y:S04]  /*0d50*/  LDS R13, [R2+0xc] ;  /* 0x00000c00020d7984 */ /* 0x000f280000000800 */
[----:B------:R-:W5:Y:S04]  /*0d60*/  LDS R15, [R2+0x10] ;  /* 0x00001000020f7984 */ /* 0x000f680000000800 */
[----:B------:R-:W5:Y:S04]  /*0d70*/  LDS R17, [R2+0x14] ;  /* 0x0000140002117984 */ /* 0x000f680000000800 */
[----:B------:R-:W5:Y:S01]  /*0d80*/  LDS R19, [R2+0x18] ;  /* 0x0000180002137984 */ /* 0x000f620000000800 */
[----:B0-----:R-:W-:-:S03]  /*0d90*/  IMAD.WIDE R4, R3, 0x4, R4 ;  /* 0x0000000403047825 */ /* 0x001fc600078e0204 */
[----:B------:R-:W0:Y:S04]  /*0da0*/  LDS R21, [R2+0x1c] ;  /* 0x00001c0002157984 */ /* 0x000e280000000800 */
[----:B------:R-:W0:Y:S04]  /*0db0*/  LDS R3, [R2+0x20] ;  /* 0x0000200002037984 */ /* 0x000e280000000800 */
[----:B------:R-:W0:Y:S04]  /*0dc0*/  LDS R23, [R2+0x24] ;  /* 0x0000240002177984 */ /* 0x000e280000000800 */
[----:B--2---:R-:W-:Y:S04]  /*0dd0*/  STG.E desc[UR6][R4.64], R7 ;  /* 0x0000000704007986 */ /* 0x004fe8000c101906 */
[----:B-1----:R-:W-:Y:S04]  /*0de0*/  STG.E desc[UR6][R4.64+0x4], R9 ;  /* 0x0000040904007986 */ /* 0x002fe8000c101906 */
[----:B---3--:R-:W-:Y:S04]  /*0df0*/  STG.E desc[UR6][R4.64+0x8], R11 ;  /* 0x0000080b04007986 */ /* 0x008fe8000c101906 */
[----:B----4-:R-:W-:Y:S04]  /*0e00*/  STG.E desc[UR6][R4.64+0xc], R13 ;  /* 0x00000c0d04007986 */ /* 0x010fe8000c101906 */
[----:B-----5:R-:W-:Y:S04]  /*0e10*/  STG.E desc[UR6][R4.64+0x10], R15 ;  /* 0x0000100f04007986 */ /* 0x020fe8000c101906 */
[----:B------:R-:W-:Y:S04]  /*0e20*/  STG.E desc[UR6][R4.64+0x14], R17 ;  /* 0x0000141104007986 */ /* 0x000fe8000c101906 */
[----:B------:R-:W-:Y:S04]  /*0e30*/  STG.E desc[UR6][R4.64+0x18], R19 ;  /* 0x0000181304007986 */ /* 0x000fe8000c101906 */
[----:B0-----:R-:W-:Y:S04]  /*0e40*/  STG.E desc[UR6][R4.64+0x1c], R21 ;  /* 0x00001c1504007986 */ /* 0x001fe8000c101906 */
[----:B------:R-:W0:Y:S04]  /*0e50*/  LDS R25, [R2+0x28] ;  /* 0x0000280002197984 */ /* 0x000e280000000800 */
[----:B------:R-:W1:Y:S04]  /*0e60*/  LDS R7, [R2+0x2c] ;  /* 0x00002c0002077984 */ /* 0x000e680000000800 */
[----:B------:R-:W2:Y:S04]  /*0e70*/  LDS R9, [R2+0x30] ;  /* 0x0000300002097984 */ /* 0x000ea80000000800 */
[----:B------:R-:W3:Y:S04]  /*0e80*/  LDS R11, [R2+0x34] ;  /* 0x00003400020b7984 */ /* 0x000ee80000000800 */
[----:B------:R-:W4:Y:S04]  /*0e90*/  LDS R13, [R2+0x38] ;  /* 0x00003800020d7984 */ /* 0x000f280000000800 */
[----:B------:R-:W5:Y:S04]  /*0ea0*/  LDS R15, [R2+0x3c] ;  /* 0x00003c00020f7984 */ /* 0x000f680000000800 */
        /* <DEDUP_REMOVED lines=16> */
[----:B------:R1:W-:Y:S04]  /*0fb0*/  STG.E desc[UR6][R4.64+0x20], R3 ;  /* 0x0000200304007986 */ /* 0x0003e8000c101906 */
[----:B------:R2:W-:Y:S04]  /*0fc0*/  STG.E desc[UR6][R4.64+0x24], R23 ;  /* 0x0000241704007986 */ /* 0x0005e8000c101906 */
[----:B0-----:R0:W-:Y:S04]  /*0fd0*/  STG.E desc[UR6][R4.64+0x28], R25 ;  /* 0x0000281904007986 */ /* 0x0011e8000c101906 */
[----:B-1----:R0:W-:Y:S04]  /*0fe0*/  STG.E desc[UR6][R4.64+0x2c], R7 ;  /* 0x00002c0704007986 */ /* 0x0021e8000c101906 */
[----:B--2---:R0:W-:Y:S04]  /*0ff0*/  STG.E desc[UR6][R4.64+0x30], R9 ;  /* 0x0000300904007986 */ /* 0x0041e8000c101906 */
[----:B---3--:R0:W-:Y:S04]  /*1000*/  STG.E desc[UR6][R4.64+0x34], R11 ;  /* 0x0000340b04007986 */ /* 0x0081e8000c101906 */
[----:B----4-:R0:W-:Y:S04]  /*1010*/  STG.E desc[UR6][R4.64+0x38], R13 ;  /* 0x0000380d04007986 */ /* 0x0101e8000c101906 */
[----:B-----5:R0:W-:Y:S04]  /*1020*/  STG.E desc[UR6][R4.64+0x3c], R15 ;  /* 0x00003c0f04007986 */ /* 0x0201e8000c101906 */
        /* <DEDUP_REMOVED lines=16> */
.L_x_8:
[----:B------:R-:W-:Y:S05]  /*1130*/  BSYNC.RECONVERGENT B0 ;  /* 0x0000000000007941 */ /* 0x000fea0003800200 */
.L_x_7:
[----:B------:R-:W-:Y:S06]  /*1140*/  BAR.SYNC.DEFER_BLOCKING 0x0 ;  /* 0x0000000000007b1d */ /* 0x000fec0000010000 */
[----:B------:R-:W-:Y:S05]  /*1150*/  EXIT ;  /* 0x000000000000794d */ /* 0x000fea0003800000 */
.L_x_9:
        /* <DEDUP_REMOVED lines=10> */
.L_x_80:


//--------------------- .text._Z9mult_gpu3ILj64EEvPfS0_S0_i --------------------------
	.section	.text._Z9mult_gpu3ILj64EEvPfS0_S0_i,"ax",@progbits
	.align	128
        .global         _Z9mult_gpu3ILj64EEvPfS0_S0_i
        .type           _Z9mult_gpu3ILj64EEvPfS0_S0_i,@function
        .size           _Z9mult_gpu3ILj64EEvPfS0_S0_i,(.L_x_81 - _Z9mult_gpu3ILj64EEvPfS0_S0_i)
        .other          _Z9mult_gpu3ILj64EEvPfS0_S0_i,@"STO_CUDA_ENTRY STV_DEFAULT"
_Z9mult_gpu3ILj64EEvPfS0_S0_i:
.text._Z9mult_gpu3ILj64EEvPfS0_S0_i:
        /* <DEDUP_REMOVED lines=82> */
[----:B------:R-:W-:Y:S01]  /*0520*/  UIADD3 UR4, UPT, UPT, UR4, 0x4100, URZ ;  /* 0x0000410004047890 */ /* 0x000fe2000fffe0ff */
[----:B------:R-:W-:Y:S01]  /*0530*/  IMAD R7, R2, R5, RZ ;  /* 0x0000000502077224 */ /* 0x000fe200078e02ff */
[----:B------:R-:W-:Y:S02]  /*0540*/  IADD3 R8, PT, PT, -R5, RZ, RZ ;  /* 0x000000ff05087210 */ /* 0x000fe40007ffe1ff */
[----:B------:R-:W-:-:S03]  /*0550*/  ULEA UR4, UR5, UR4, 0x18 ;  /* 0x0000000405047291 */ /* 0x000fc6000f8ec0ff */
[----:B0-----:R-:W0:Y:S01]  /*0560*/  LDC R3, c[0x0][0x398] ;  /* 0x0000e600ff037b82 */ /* 0x001e220000000800 */
[C---:B-1----:R-:W-:Y:S01]  /*0570*/  IMAD R4, R6.reuse, -0x40, R5 ;  /* 0xffffffc006047824 */ /* 0x042fe200078e0205 */
[----:B------:R-:W-:Y:S02]  /*0580*/  ISETP.LE.U32.AND P0, PT, R6, UR10, PT ;  /* 0x0000000a06007c0c */ /* 0x000fe4000bf03070 */
[----:B------:R-:W-:Y:S02]  /*0590*/  IADD3 R6, PT, PT, R9, UR6, RZ ;  /* 0x0000000609067c10 */ /* 0x000fe4000fffe0ff */
[----:B------:R-:W-:-:S04]  /*05a0*/  IADD3 R4, PT, PT, R4, 0x40, RZ ;  /* 0x0000004004047810 */ /* 0x000fc80007ffe0ff */
[----:B------:R-:W-:-:S04]  /*05b0*/  SEL R4, R4, 0x40, P0 ;  /* 0x0000004004047807 */ /* 0x000fc80000000000 */
[C---:B------:R-:W-:Y:S02]  /*05c0*/  ISETP.GE.AND P0, PT, R9.reuse, R4, PT ;  /* 0x000000040900720c */ /* 0x040fe40003f06270 */
[----:B0-----:R-:W-:-:S11]  /*05d0*/  LEA R4, R9, UR4, 0x2 ;  /* 0x0000000409047c11 */ /* 0x001fd6000f8e10ff */
.L_x_11:
[----:B------:R-:W0:Y:S02]  /*05e0*/  @!P0 LDC.64 R10, c[0x0][0x388] ;  /* 0x0000e200ff0a8b82 */ /* 0x000e240000000a00 */
[----:B0-----:R-:W-:-:S06]  /*05f0*/  @!P0 IMAD.WIDE R10, R6, 0x4, R10 ;  /* 0x00000004060a8825 */ /* 0x001fcc00078e020a */
[----:B------:R-:W2:Y:S01]  /*0600*/  @!P0 LDG.E R11, desc[UR8][R10.64] ;  /* 0x000000080a0b8981 */ /* 0x000ea2000c1e1900 */
[----:B------:R-:W-:Y:S01]  /*0610*/  MOV R5, R3 ;  /* 0x0000000300057202 */ /* 0x000fe20000000f00 */
[----:B------:R-:W-:-:S03]  /*0620*/  HFMA2 R9, -RZ, RZ, 0, 0 ;  /* 0x00000000ff097431 */ /* 0x000fc600000001ff */
[----:B------:R-:W-:-:S13]  /*0630*/  ISETP.GE.U32.AND P1, PT, R2, R5, PT ;  /* 0x000000050200720c */ /* 0x000fda0003f26070 */
[----:B-1----:R-:W0:Y:S02]  /*0640*/  @!P1 LDC.64 R12, c[0x0][0x380] ;  /* 0x0000e000ff0c9b82 */ /* 0x002e240000000a00 */
[----:B0-----:R-:W-:Y:S01]  /*0650*/  @!P1 IMAD.WIDE.U32 R12, R7, 0x4, R12 ;  /* 0x00000004070c9825 */ /* 0x001fe200078e000c */
[----:B--2---:R-:W-:Y:S05]  /*0660*/  @!P0 STS [R4], R11 ;  /* 0x0000000b04008388 */ /* 0x004fea0000000800 */
[----:B------:R-:W-:Y:S06]  /*0670*/  BAR.SYNC.DEFER_BLOCKING 0x0 ;  /* 0x0000000000007b1d */ /* 0x000fec0000010000 */
[----:B------:R0:W2:Y:S01]  /*0680*/  @!P1 LDG.E R9, desc[UR8][R12.64] ;  /* 0x000000080c099981 */ /* 0x0000a2000c1e1900 */
[----:B------:R-:W-:-:S02]  /*0690*/  IADD3 R8, PT, PT, R8, 0x1, RZ ;  /* 0x0000000108087810 */ /* 0x000fc40007ffe0ff */
[----:B------:R-:W-:Y:S01]  /*06a0*/  IADD3 R6, PT, PT, R6, R5, RZ ;  /* 0x0000000506067210 */ /* 0x000fe20007ffe0ff */
[----:B------:R-:W-:Y:S01]  /*06b0*/  BAR.SYNC.DEFER_BLOCKING 0x0 ;  /* 0x0000000000007b1d */ /* 0x000fe20000010000 */
[----:B------:R-:W-:Y:S02]  /*06c0*/  ISETP.NE.AND P1, PT, R8, RZ, PT ;  /* 0x000000ff0800720c */ /* 0x000fe40003f25270 */
[----:B------:R-:W-:-:S03]  /*06d0*/  IADD3 R7, PT, PT, R7, 0x1, RZ ;  /* 0x0000000107077810 */ /* 0x000fc60007ffe0ff */
[----:B------:R-:W-:Y:S04]  /*06e0*/  LDS R14, [UR7+0x4100] ;  /* 0x00410007ff0e7984 */ /* 0x000fe80008000800 */
[----:B------:R-:W2:Y:S04]  /*06f0*/  LDS R15, [R0] ;  /* 0x00000000000f7984 */ /* 0x000ea80000000800 */
[----:B------:R-:W-:Y:S04]  /*0700*/  LDS R17, [R0+0x4] ;  /* 0x0000040000117984 */ /* 0x000fe80000000800 */
[----:B------:R-:W-:Y:S04]  /*0710*/  LDS R11, [R0+0x8] ;  /* 0x00000800000b7984 */ /* 0x000fe80000000800 */
[----:B0-----:R-:W-:Y:S01]  /*0720*/  LDS R13, [R0+0xc] ;  /* 0x00000c00000d7984 */ /* 0x001fe20000000800 */
[----:B--2---:R-:W-:-:S05]  /*0730*/  FFMA R15, R14, R9, R15 ;  /* 0x000000090e0f7223 */ /* 0x004fca000000000f */
[----:B------:R-:W-:Y:S04]  /*0740*/  STS [R0], R15 ;  /* 0x0000000f00007388 */ /* 0x000fe80000000800 */
[----:B------:R-:W0:Y:S04]  /*0750*/  LDS R10, [UR7+0x4104] ;  /* 0x00410407ff0a7984 */ /* 0x000e280008000800 */
[----:B------:R-:W-:Y:S01]  /*0760*/  LDS R15, [R0+0x10] ;  /* 0x00001000000f7984 */ /* 0x000fe20000000800 */
[----:B0-----:R-:W-:-:S05]  /*0770*/  FFMA R17, R10, R9, R17 ;  /* 0x000000090a117223 */ /* 0x001fca0000000011 */
[----:B------:R-:W-:Y:S04]  /*0780*/  STS [R0+0x4], R17 ;  /* 0x0000041100007388 */ /* 0x000fe80000000800 */
        /* <DEDUP_REMOVED lines=236> */
[----:B------:R-:W0:Y:S02]  /*1650*/  LDS R10, [UR7+0x41f4] ;  /* 0x0041f407ff0a7984 */ /* 0x000e240008000800 */
[----:B0-----:R-:W-:-:S05]  /*1660*/  FFMA R17, R10, R9, R17 ;  /* 0x000000090a117223 */ /* 0x001fca0000000011 */
[----:B------:R-:W-:Y:S04]  /*1670*/  STS [R0+0xf4], R17 ;  /* 0x0000f41100007388 */ /* 0x000fe80000000800 */
[----:B------:R-:W0:Y:S02]  /*1680*/  LDS R10, [UR7+0x41f8] ;  /* 0x0041f807ff0a7984 */ /* 0x000e240008000800 */
[----:B0-----:R-:W-:-:S05]  /*1690*/  FFMA R11, R10, R9, R11 ;  /* 0x000000090a0b7223 */ /* 0x001fca000000000b */
[----:B------:R-:W-:Y:S04]  /*16a0*/  STS [R0+0xf8], R11 ;  /* 0x0000f80b00007388 */ /* 0x000fe80000000800 */
[----:B------:R-:W0:Y:S02]  /*16b0*/  LDS R10, [UR7+0x41fc] ;  /* 0x0041fc07ff0a7984 */ /* 0x000e240008000800 */
[----:B0-----:R-:W-:-:S05]  /*16c0*/  FFMA R13, R10, R9, R13 ;  /* 0x000000090a0d7223 */ /* 0x001fca000000000d */
[----:B------:R1:W-:Y:S01]  /*16d0*/  STS [R0+0xfc], R13 ;  /* 0x0000fc0d00007388 */ /* 0x0003e20000000800 */
[----:B------:R-:W-:Y:S06]  /*16e0*/  BAR.SYNC.DEFER_BLOCKING 0x0 ;  /* 0x0000000000007b1d */ /* 0x000fec0000010000 */
[----:B------:R-:W-:Y:S05]  /*16f0*/  @P1 BRA `(.L_x_11) ;  /* 0xffffffec00b81947 */ /* 0x000fea000383ffff */
.L_x_10:
[----:B------:R-:W-:Y:S01]  /*1700*/  BAR.SYNC.DEFER_BLOCKING 0x0 ;  /* 0x0000000000007b1d */ /* 0x000fe20000010000 */
[----:B------:R-:W-:-:S05]  /*1710*/  ISETP.GE.AND P0, PT, R2, R5, PT ;  /* 0x000000050200720c */ /* 0x000fca0003f06270 */
[----:B------:R-:W-:Y:S08]  /*1720*/  BSSY.RECONVERGENT B0, `(.L_x_12) ;  /* 0x0000085000007945 */ /* 0x000ff00003800200 */
[----:B------:R-:W-:Y:S05]  /*1730*/  @P0 BRA `(.L_x_13) ;  /* 0x00000008000c0947 */ /* 0x000fea0003800000 */
[----:B0-----:R-:W0:Y:S01]  /*1740*/  LDS R3, [R0] ;  /* 0x0000000000037984 */ /* 0x001e220000000800 */
[----:B------:R-:W2:Y:S01]  /*1750*/  LDC.64 R6, c[0x0][0x390] ;  /* 0x0000e400ff067b82 */ /* 0x000ea20000000a00 */
[----:B------:R-:W-:Y:S02]  /*1760*/  IMAD R5, R2, R5, UR6 ;  /* 0x0000000602057e24 */ /* 0x000fe4000f8e0205 */
[----:B------:R-:W3:Y:S04]  /*1770*/  LDS R9, [R0+0x4] ;  /* 0x0000040000097984 */ /* 0x000ee80000000800 */
[----:B------:R-:W4:Y:S04]  /*1780*/  LDS R11, [R0+0x8] ;  /* 0x00000800000b7984 */ /* 0x000f280000000800 */
[----:B-1----:R-:W1:Y:S04]  /*1790*/  LDS R13, [R0+0xc] ;  /* 0x00000c00000d7984 */ /* 0x002e680000000800 */
[----:B------:R-:W5:Y:S04]  /*17a0*/  LDS R15, [R0+0x10] ;  /* 0x00001000000f7984 */ /* 0x000f680000000800 */
[----:B------:R-:W5:Y:S04]  /*17b0*/  LDS R17, [R0+0x14] ;  /* 0x0000140000117984 */ /* 0x000f680000000800 */
[----:B------:R-:W5:Y:S01]  /*17c0*/  LDS R19, [R0+0x18] ;  /* 0x0000180000137984 */ /* 0x000f620000000800 */
[----:B--2---:R-:W-:-:S03]  /*17d0*/  IMAD.WIDE R6, R5, 0x4, R6 ;  /* 0x0000000405067825 */ /* 0x004fc600078e0206 */
[----:B------:R-:W2:Y:S04]  /*17e0*/  LDS R21, [R0+0x1c] ;  /* 0x00001c0000157984 */ /* 0x000ea80000000800 */
        /* <DEDUP_REMOVED lines=9> */
[----:B0-----:R-:W-:Y:S04]  /*1880*/  STG.E desc[UR8][R6.64], R3 ;  /* 0x0000000306007986 */ /* 0x001fe8000c101908 */
[----:B---3--:R-:W-:Y:S04]  /*1890*/  STG.E desc[UR8][R6.64+0x4], R9 ;  /* 0x0000040906007986 */ /* 0x008fe8000c101908 */
[----:B----4-:R-:W-:Y:S04]  /*18a0*/  STG.E desc[UR8][R6.64+0x8], R11 ;  /* 0x0000080b06007986 */ /* 0x010fe8000c101908 */
[----:B-1----:R-:W-:Y:S04]  /*18b0*/  STG.E desc[UR8][R6.64+0xc], R13 ;  /* 0x00000c0d06007986 */ /* 0x002fe8000c101908 */
[----:B-----5:R-:W-:Y:S04]  /*18c0*/  STG.E desc[UR8][R6.64+0x10], R15 ;  /* 0x0000100f06007986 */ /* 0x020fe8000c101908 */
[----:B------:R-:W-:Y:S04]  /*18d0*/  STG.E desc[UR8][R6.64+0x14], R17 ;  /* 0x0000141106007986 */ /* 0x000fe8000c101908 */
[----:B------:R-:W-:Y:S04]  /*18e0*/  STG.E desc[UR8][R6.64+0x18], R19 ;  /* 0x0000181306007986 */ /* 0x000fe8000c101908 */
[----:B--2---:R-:W-:Y:S04]  /*18f0*/  STG.E desc[UR8][R6.64+0x1c], R21 ;  /* 0x00001c1506007986 */ /* 0x004fe8000c101908 */
[----:B------:R-:W-:Y:S04]  /*1900*/  STG.E desc[UR8][R6.64+0x20], R23 ;  /* 0x0000201706007986 */ /* 0x000fe8000c101908 */
        /* <DEDUP_REMOVED lines=31> */
[----:B0-----:R-:W-:Y:S04]  /*1b00*/  STG.E desc[UR8][R6.64+0x44], R3 ;  /* 0x0000440306007986 */ /* 0x001fe8000c101908 */
[----:B-1----:R-:W-:Y:S04]  /*1b10*/  STG.E desc[UR8][R6.64+0x48], R5 ;  /* 0x0000480506007986 */ /* 0x002fe8000c101908 */
[----:B--2---:R-:W-:Y:S04]  /*1b20*/  STG.E desc[UR8][R6.64+0x4c], R9 ;  /* 0x00004c0906007986 */ /* 0x004fe8000c101908 */
[----:B---3--:R-:W-:Y:S04]  /*1b30*/  STG.E desc[UR8][R6.64+0x50], R11 ;  /* 0x0000500b06007986 */ /* 0x008fe8000c101908 */
[----:B----4-:R-:W-:Y:S04]  /*1b40*/  STG.E desc[UR8][R6.64+0x54], R13 ;  /* 0x0000540d06007986 */ /* 0x010fe8000c101908 */
[----:B-----5:R-:W-:Y:S04]  /*1b50*/  STG.E desc[UR8][R6.64+0x58], R15 ;  /* 0x0000580f06007986 */ /* 0x020fe8000c101908 */
        /* <DEDUP_REMOVED lines=65> */
.L_x_13:
[----:B------:R-:W-:Y:S05]  /*1f70*/  BSYNC.RECONVERGENT B0 ;  /* 0x0000000000007941 */ /* 0x000fea0003800200 */
.L_x_12:
[----:B------:R-:W-:Y:S06]  /*1f80*/  BAR.SYNC.DEFER_BLOCKING 0x0 ;  /* 0x0000000000007b1d */ /* 0x000fec0000010000 */
[----:B------:R-:W-:Y:S05]  /*1f90*/  EXIT ;  /* 0x000000000000794d */ /* 0x000fea0003800000 */
.L_x_14:
        /* <DEDUP_REMOVED lines=14> */
.L_x_81:


//--------------------- .text._Z9mult_gpu3ILj32EEvPfS0_S0_i --------------------------
	.section	.text._Z9mult_gpu3ILj32EEvPfS0_S0_i,"ax",@progbits
	.align	128
        .global         _Z9mult_gpu3ILj32EEvPfS0_S0_i
        .type           _Z9mult_gpu3ILj32EEvPfS0_S0_i,@function
        .size           _Z9mult_gpu3ILj32EEvPfS0_S0_i,(.L_x_82 - _Z9mult_gpu3ILj32EEvPfS0_S0_i)
        .other          _Z9mult_gpu3ILj32EEvPfS0_S0_i,@"STO_CUDA_ENTRY STV_DEFAULT"
_Z9mult_gpu3ILj32EEvPfS0_S0_i:
.text._Z9mult_gpu3ILj32EEvPfS0_S0_i:
        /* <DEDUP_REMOVED lines=62> */
.L_x_16:
        /* <DEDUP_REMOVED lines=146> */
.L_x_15:
[----:B------:R-:W-:Y:S01]  /*0d00*/  BAR.SYNC.DEFER_BLOCKING 0x0 ;  /* 0x0000000000007b1d */ /* 0x000fe20000010000 */
[----:B------:R-:W-:-:S05]  /*0d10*/  ISETP.GE.AND P0, PT, R2, R5, PT ;  /* 0x000000050200720c */ /* 0x000fca0003f06270 */
[----:B------:R-:W-:Y:S08]  /*0d20*/  BSSY.RECONVERGENT B0, `(.L_x_17) ;  /* 0x0000045000007945 */ /* 0x000ff00003800200 */
[----:B------:R-:W-:Y:S05]  /*0d30*/  @P0 BRA `(.L_x_18) ;  /* 0x00000004000c0947 */ /* 0x000fea0003800000 */
[----:B------:R-:W2:Y:S01]  /*0d40*/  LDS R9, [R0] ;  /* 0x0000000000097984 */ /* 0x000ea20000000800 */
[----:B------:R-:W3:Y:S01]  /*0d50*/  LDC.64 R6, c[0x0][0x390] ;  /* 0x0000e400ff067b82 */ /* 0x000ee20000000a00 */
[----:B0-----:R-:W-:Y:S02]  /*0d60*/  IMAD R3, R2, R5, UR6 ;  /* 0x0000000602037e24 */ /* 0x001fe4000f8e0205 */
[----:B------:R-:W0:Y:S04]  /*0d70*/  LDS R11, [R0+0x4] ;  /* 0x00000400000b7984 */ /* 0x000e280000000800 */
[----:B-1----:R-:W1:Y:S04]  /*0d80*/  LDS R13, [R0+0x8] ;  /* 0x00000800000d7984 */ /* 0x002e680000000800 */
[----:B------:R-:W4:Y:S04]  /*0d90*/  LDS R15, [R0+0xc] ;  /* 0x00000c00000f7984 */ /* 0x000f280000000800 */
[----:B------:R-:W5:Y:S04]  /*0da0*/  LDS R17, [R0+0x10] ;  /* 0x0000100000117984 */ /* 0x000f680000000800 */
[----:B------:R-:W5:Y:S04]  /*0db0*/  LDS R19, [R0+0x14] ;  /* 0x0000140000137984 */ /* 0x000f680000000800 */
[----:B------:R-:W5:Y:S01]  /*0dc0*/  LDS R21, [R0+0x18] ;  /* 0x0000180000157984 */ /* 0x000f620000000800 */
[----:B---3--:R-:W-:-:S03]  /*0dd0*/  IMAD.WIDE R2, R3, 0x4, R6 ;  /* 0x0000000403027825 */ /* 0x008fc600078e0206 */
[----:B------:R-:W3:Y:S04]  /*0de0*/  LDS R23, [R0+0x1c] ;  /* 0x00001c0000177984 */ /* 0x000ee80000000800 */
[----:B------:R-:W3:Y:S04]  /*0df0*/  LDS R5, [R0+0x20] ;  /* 0x0000200000057984 */ /* 0x000ee80000000800 */
[----:B------:R-:W3:Y:S04]  /*0e00*/  LDS R7, [R0+0x24] ;  /* 0x0000240000077984 */ /* 0x000ee80000000800 */
[----:B--2---:R-:W-:Y:S04]  /*0e10*/  STG.E desc[UR8][R2.64], R9 ;  /* 0x0000000902007986 */ /* 0x004fe8000c101908 */
[----:B0-----:R-:W-:Y:S04]  /*0e20*/  STG.E desc[UR8][R2.64+0x4], R11 ;  /* 0x0000040b02007986 */ /* 0x001fe8000c101908 */
[----:B-1----:R-:W-:Y:S04]  /*0e30*/  STG.E desc[UR8][R2.64+0x8], R13 ;  /* 0x0000080d02007986 */ /* 0x002fe8000c101908 */
[----:B----4-:R-:W-:Y:S04]  /*0e40*/  STG.E desc[UR8][R2.64+0xc], R15 ;  /* 0x00000c0f02007986 */ /* 0x010fe8000c101908 */
[----:B-----5:R-:W-:Y:S04]  /*0e50*/  STG.E desc[UR8][R2.64+0x10], R17 ;  /* 0x0000101102007986 */ /* 0x020fe8000c101908 */
[----:B------:R-:W-:Y:S04]  /*0e60*/  STG.E desc[UR8][R2.64+0x14], R19 ;  /* 0x0000141302007986 */ /* 0x000fe8000c101908 */
[----:B------:R-:W-:Y:S04]  /*0e70*/  STG.E desc[UR8][R2.64+0x18], R21 ;  /* 0x0000181502007986 */ /* 0x000fe8000c101908 */
[----:B---3--:R-:W-:Y:S04]  /*0e80*/  STG.E desc[UR8][R2.64+0x1c], R23 ;  /* 0x00001c1702007986 */ /* 0x008fe8000c101908 */
        /* <DEDUP_REMOVED lines=46> */
.L_x_18:
[----:B------:R-:W-:Y:S05]  /*1170*/  BSYNC.RECONVERGENT B0 ;  /* 0x0000000000007941 */ /* 0x000fea0003800200 */
.L_x_17:
[----:B------:R-:W-:Y:S06]  /*1180*/  BAR.SYNC.DEFER_BLOCKING 0x0 ;  /* 0x0000000000007b1d */ /* 0x000fec0000010000 */
[----:B------:R-:W-:Y:S05]  /*1190*/  EXIT ;  /* 0x000000000000794d */ /* 0x000fea0003800000 */
.L_x_19:
        /* <DEDUP_REMOVED lines=14> */
.L_x_82:


//--------------------- .text._Z9mult_gpu2ILj96EEvPfS0_S0_i --------------------------
	.section	.text._Z9mult_gpu2ILj96EEvPfS0_S0_i,"ax",@progbits
	.align	128
        .global         _Z9mult_gpu2ILj96EEvPfS0_S0_i
        .type           _Z9mult_gpu2ILj96EEvPfS0_S0_i,@function
        .size           _Z9mult_gpu2ILj96EEvPfS0_S0_i,(.L_x_83 - _Z9mult_gpu2ILj96EEvPfS0_S0_i)
        .other          _Z9mult_gpu2ILj96EEvPfS0_S0_i,@"STO_CUDA_ENTRY STV_DEFAULT"
_Z9mult_gpu2ILj96EEvPfS0_S0_i:
.text._Z9mult_gpu2ILj96EEvPfS0_S0_i:
[----:B------:R-:W-:Y:S01]  /*0000*/  LDC R1, c[0x0][0x37c] ;  /* 0x0000df00ff017b82 */ /* 0x000fe20000000800 */
[----:B------:R-:W0:Y:S07]  /*0010*/  S2R R7, SR_CgaCtaId ;  /* 0x0000000000077919 */ /* 0x000e2e0000008800 */
[----:B------:R-:W1:Y:S01]  /*0020*/  LDC R2, c[0x0][0x398] ;  /* 0x0000e600ff027b82 */ /* 0x000e620000000800 */
[----:B------:R-:W-:Y:S01]  /*0030*/  MOV R6, 0x400 ;  /* 0x0000040000067802 */ /* 0x000fe20000000f00 */
[----:B------:R-:W2:Y:S01]  /*0040*/  LDCU.64 UR6, c[0x0][0x358] ;  /* 0x00006b00ff0677ac */ /* 0x000ea20008000a00 */
[----:B------:R-:W3:Y:S01]  /*0050*/  S2R R0, SR_TID.Y ;  /* 0x0000000000007919 */ /* 0x000ee20000002200 */
[----:B------:R-:W4:Y:S04]  /*0060*/  S2R R17, SR_CTAID.X ;  /* 0x0000000000117919 */ /* 0x000f280000002500 */
[----:B------:R-:W5:Y:S01]  /*0070*/  LDC R5, c[0x0][0x370] ;  /* 0x0000dc00ff057b82 */ /* 0x000f620000000800 */
[----:B------:R-:W2:Y:S01]  /*0080*/  S2R R9, SR_CTAID.Y ;  /* 0x0000000000097919 */ /* 0x000ea20000002600 */
[----:B-1----:R-:W-:-:S02]  /*0090*/  ISETP.GE.AND P1, PT, R2, 0x1, PT ;  /* 0x000000010200780c */ /* 0x002fc40003f26270 */
[----:B0-----:R-:W-:Y:S02]  /*00a0*/  LEA R3, R7, R6, 0x18 ;  /* 0x0000000607037211 */ /* 0x001fe400078ec0ff */
[C---:B-----5:R-:W-:Y:S01]  /*00b0*/  IADD3 R4, PT, PT, R5.reuse, -0x1, RZ ;  /* 0xffffffff05047810 */ /* 0x060fe20007ffe0ff */
[----:B------:R-:W-:Y:S02]  /*00c0*/  IMAD R5, R5, -0x60, R2 ;  /* 0xffffffa005057824 */ /* 0x000fe400078e0202 */
[----:B---3--:R-:W-:Y:S02]  /*00d0*/  IMAD R10, R0, 0x180, R3 ;  /* 0x00000180000a7824 */ /* 0x008fe400078e0203 */
[----:B------:R-:W-:Y:S01]  /*00e0*/  VIADD R11, R5, 0x60 ;  /* 0x00000060050b7836 */ /* 0x000fe20000000000 */
[C---:B----4-:R-:W-:Y:S01]  /*00f0*/  ISETP.GE.U32.AND P0, PT, R17.reuse, R4, PT ;  /* 0x000000041100720c */ /* 0x050fe20003f06070 */
[----:B------:R-:W-:Y:S01]  /*0100*/  IMAD R4, R17, 0x60, RZ ;  /* 0x0000006011047824 */ /* 0x000fe200078e02ff */
[----:B------:R0:W-:Y:S01]  /*0110*/  STS.128 [R10], RZ ;  /* 0x000000ff0a007388 */ /* 0x0001e20000000c00 */
[----:B--2---:R-:W-:Y:S01]  /*0120*/  IMAD R5, R9, 0x60, R0 ;  /* 0x0000006009057824 */ /* 0x004fe200078e0200 */
[----:B------:R-:W-:-:S02]  /*0130*/  SEL R11, R11, 0x60, P0 ;  /* 0x000000600b0b7807 */ /* 0x000fc40000000000 */
[----:B------:R0:W-:Y:S04]  /*0140*/  STS.128 [R10+0x10], RZ ;  /* 0x000010ff0a007388 */ /* 0x0001e80000000c00 */
        /* <DEDUP_REMOVED lines=21> */
[----:B------:R0:W-:Y:S01]  /*02a0*/  STS.128 [R10+0x170], RZ ;  /* 0x000170ff0a007388 */ /* 0x0001e20000000c00 */
[----:B------:R-:W-:Y:S06]  /*02b0*/  BAR.SYNC.DEFER_BLOCKING 0x0 ;  /* 0x0000000000007b1d */ /* 0x000fec0000010000 */
[----:B------:R-:W-:Y:S05]  /*02c0*/  @!P1 BRA `(.L_x_20) ;  /* 0x0000000c001c9947 */ /* 0x000fea0003800000 */
[----:B------:R-:W-:Y:S01]  /*02d0*/  IADD3 R19, PT, PT, R6, 0x9000, RZ ;  /* 0x0000900006137810 */ /* 0x000fe20007ffe0ff */
[----:B------:R-:W-:Y:S01]  /*02e0*/  IMAD R17, R17, 0x60, R0 ;  /* 0x0000006011117824 */ /* 0x000fe200078e0200 */
[----:B------:R-:W-:Y:S01]  /*02f0*/  ISETP.GT.AND P1, PT, R11, RZ, PT ;  /* 0x000000ff0b00720c */ /* 0x000fe20003f24270 */
[----:B------:R-:W-:Y:S01]  /*0300*/  VIADD R16, R10, 0x8 ;  /* 0x000000080a107836 */ /* 0x000fe20000000000 */
[----:B------:R-:W-:Y:S01]  /*0310*/  LEA R19, R7, R19, 0x18 ;  /* 0x0000001307137211 */ /* 0x000fe200078ec0ff */
[----:B------:R-:W-:Y:S01]  /*0320*/  UMOV UR4, URZ ;  /* 0x000000ff00047c82 */ /* 0x000fe20008000000 */
[----:B------:R-:W-:Y:S02]  /*0330*/  LOP3.LUT R12, R11, 0x7ffffffc, RZ, 0xc0, !PT ;  /* 0x7ffffffc0b0c7812 */ /* 0x000fe400078ec0ff */
[----:B------:R-:W-:Y:S01]  /*0340*/  ISETP.LT.U32.AND P1, PT, R5, R2, P1 ;  /* 0x000000020500720c */ /* 0x000fe20000f21070 */
[----:B------:R-:W-:Y:S01]  /*0350*/  IMAD R14, R0, 0x4, R19 ;  /* 0x00000004000e7824 */ /* 0x000fe200078e0213 */
[----:B------:R-:W-:-:S02]  /*0360*/  LOP3.LUT R18, R11, 0x3, RZ, 0xc0, !PT ;  /* 0x000000030b127812 */ /* 0x000fc400078ec0ff */
[----:B------:R-:W-:-:S09]  /*0370*/  IADD3 R15, PT, PT, -R12, RZ, RZ ;  /* 0x000000ff0c0f7210 */ /* 0x000fd20007ffe1ff */
.L_x_28:
[----:B-1----:R-:W1:Y:S01]  /*0380*/  LDC R2, c[0x0][0x398] ;  /* 0x0000e600ff027b82 */ /* 0x002e620000000800 */
[----:B------:R-:W-:-:S13]  /*0390*/  ISETP.GE.U32.AND P2, PT, R0, R11, PT ;  /* 0x0000000b0000720c */ /* 0x000fda0003f46070 */
[----:B--2---:R-:W2:Y:S01]  /*03a0*/  @!P2 LDC.64 R6, c[0x0][0x388] ;  /* 0x0000e200ff06ab82 */ /* 0x004ea20000000a00 */
[----:B-1----:R-:W-:Y:S01]  /*03b0*/  ISETP.GE.U32.AND P0, PT, R5, R2, PT ;  /* 0x000000020500720c */ /* 0x002fe20003f06070 */
[----:B------:R-:W-:-:S12]  /*03c0*/  @!P2 IMAD R23, R2, UR4, R17 ;  /* 0x000000040217ac24 */ /* 0x000fd8000f8e0211 */
[----:B---3--:R-:W1:Y:S01]  /*03d0*/  @!P0 LDC.64 R8, c[0x0][0x380] ;  /* 0x0000e000ff088b82 */ /* 0x008e620000000a00 */
[----:B------:R-:W-:Y:S02]  /*03e0*/  @!P0 IMAD R21, R2, UR4, R5 ;  /* 0x0000000402158c24 */ /* 0x000fe4000f8e0205 */
[----:B--2---:R-:W-:-:S04]  /*03f0*/  @!P2 IMAD.WIDE R6, R23, 0x4, R6 ;  /* 0x000000041706a825 */ /* 0x004fc800078e0206 */
[----:B-1----:R-:W-:-:S05]  /*0400*/  @!P0 IMAD.WIDE.U32 R8, R21, 0x4, R8 ;  /* 0x0000000415088825 */ /* 0x002fca00078e0008 */
[----:B-----5:R1:W5:Y:S01]  /*0410*/  @!P0 LDG.E R13, desc[UR6][R8.64] ;  /* 0x00000006080d8981 */ /* 0x020362000c1e1900 */
[----:B------:R-:W-:Y:S06]  /*0420*/  BAR.SYNC.DEFER_BLOCKING 0x0 ;  /* 0x0000000000007b1d */ /* 0x000fec0000010000 */
[----:B------:R-:W2:Y:S01]  /*0430*/  @!P2 LDG.E R7, desc[UR6][R6.64] ;  /* 0x000000060607a981 */ /* 0x000ea2000c1e1900 */
[----:B------:R-:W-:Y:S03]  /*0440*/  BSSY.RECONVERGENT B0, `(.L_x_21) ;  /* 0x00000ab000007945 */ /* 0x000fe60003800200 */
[----:B--2---:R1:W-:Y:S01]  /*0450*/  @!P2 STS [R14], R7 ;  /* 0x000000070e00a388 */ /* 0x0043e20000000800 */
[----:B------:R-:W-:Y:S06]  /*0460*/  BAR.SYNC.DEFER_BLOCKING 0x0 ;  /* 0x0000000000007b1d */ /* 0x000fec0000010000 */
[----:B------:R-:W-:Y:S05]  /*0470*/  @!P1 BRA `(.L_x_22) ;  /* 0x00000008009c9947 */ /* 0x000fea0003800000 */
[----:B------:R-:W-:Y:S01]  /*0480*/  ISETP.GE.U32.AND P0, PT, R11, 0x4, PT ;  /* 0x000000040b00780c */ /* 0x000fe20003f06070 */
[----:B-1----:R-:W-:-:S12]  /*0490*/  HFMA2 R9, -RZ, RZ, 0, 0 ;  /* 0x00000000ff097431 */ /* 0x002fd800000001ff */
[----:B------:R-:W-:Y:S05]  /*04a0*/  @!P0 BRA `(.L_x_23) ;  /* 0x0000000800448947 */ /* 0x000fea0003800000 */
[----:B------:R-:W-:Y:S01]  /*04b0*/  IMAD.MOV R6, RZ, RZ, -R12 ;  /* 0x000000ffff067224 */ /* 0x000fe200078e0a0c */
[----:B------:R-:W-:Y:S02]  /*04c0*/  IADD3 R7, PT, PT, R19, 0x8, RZ ;  /* 0x0000000813077810 */ /* 0x000fe40007ffe0ff */
[----:B------:R-:W-:Y:S02]  /*04d0*/  MOV R8, R15 ;  /* 0x0000000f00087202 */ /* 0x000fe40000000f00 */
[----:B------:R-:W-:Y:S01]  /*04e0*/  ISETP.GE.AND P0, PT, R6, RZ, PT ;  /* 0x000000ff0600720c */ /* 0x000fe20003f06270 */
[----:B------:R-:W-:-:S12]  /*04f0*/  IMAD.MOV.U32 R6, RZ, RZ, R16 ;  /* 0x000000ffff067224 */ /* 0x000fd800078e0010 */
[----:B------:R-:W-:Y:S05]  /*0500*/  @P0 BRA `(.L_x_24) ;  /* 0x0000000400d40947 */ /* 0x000fea0003800000 */
[----:B------:R-:W-:Y:S01]  /*0510*/  IMAD.MOV R20, RZ, RZ, -R8 ;  /* 0x000000ffff147224 */ /* 0x000fe200078e0a08 */
[----:B------:R-:W-:-:S04]  /*0520*/  PLOP3.LUT P0, PT, PT, PT, PT, 0x80, 0x8 ;  /* 0x000000000008781c */ /* 0x000fc80003f0f070 */
[----:B------:R-:W-:-:S13]  /*0530*/  ISETP.GT.AND P2, PT, R20, 0xc, PT ;  /* 0x0000000c1400780c */ /* 0x000fda0003f44270 */
[----:B------:R-:W-:Y:S05]  /*0540*/  @!P2 BRA `(.L_x_25) ;  /* 0x00000004001ca947 */ /* 0x000fea0003800000 */
[----:B------:R-:W-:-:S13]  /*0550*/  PLOP3.LUT P0, PT, PT, PT, PT, 0x8, 0x80 ;  /* 0x000000000080781c */ /* 0x000fda0003f0e170 */
.L_x_26:
[----:B------:R-:W-:Y:S01]  /*0560*/  LDS R20, [R7+-0x8] ;  /* 0xfffff80007147984 */ /* 0x000fe20000000800 */
[----:B------:R-:W-:-:S03]  /*0570*/  IADD3 R8, PT, PT, R8, 0x10, RZ ;  /* 0x0000001008087810 */ /* 0x000fc60007ffe0ff */
[----:B------:R-:W1:Y:S01]  /*0580*/  LDS R22, [R6+-0x8] ;  /* 0xfffff80006167984 */ /* 0x000e620000000800 */
[----:B------:R-:W-:Y:S01]  /*0590*/  ISETP.GE.AND P2, PT, R8, -0xc, PT ;  /* 0xfffffff40800780c */ /* 0x000fe20003f46270 */
[C---:B-1---5:R-:W-:Y:S02]  /*05a0*/  FFMA R9, R13.reuse, R20, R22 ;  /* 0x000000140d097223 */ /* 0x062fe40000000016 */
[----:B------:R-:W-:Y:S04]  /*05b0*/  LDS R22, [R6+-0x4] ;  /* 0xfffffc0006167984 */ /* 0x000fe80000000800 */
[----:B------:R-:W-:Y:S04]  /*05c0*/  STS [R6+-0x8], R9 ;  /* 0xfffff80906007388 */ /* 0x000fe80000000800 */
[----:B------:R-:W1:Y:S02]  /*05d0*/  LDS R20, [R7+-0x4] ;  /* 0xfffffc0007147984 */ /* 0x000e640000000800 */
[----:B-1----:R-:W-:-:S02]  /*05e0*/  FFMA R21, R13, R20, R22 ;  /* 0x000000140d157223 */ /* 0x002fc40000000016 */
[----:B------:R-:W-:Y:S04]  /*05f0*/  LDS R22, [R6] ;  /* 0x0000000006167984 */ /* 0x000fe80000000800 */
[----:B------:R-:W-:Y:S04]  /*0600*/  STS [R6+-0x4], R21 ;  /* 0xfffffc1506007388 */ /* 0x000fe80000000800 */
[----:B------:R-:W1:Y:S02]  /*0610*/  LDS R20, [R7] ;  /* 0x0000000007147984 */ /* 0x000e640000000800 */
[----:B-1----:R-:W-:-:S02]  /*0620*/  FFMA R23, R13, R20, R22 ;  /* 0x000000140d177223 */ /* 0x002fc40000000016 */
[----:B------:R-:W-:Y:S04]  /*0630*/  LDS R22, [R6+0x4] ;  /* 0x0000040006167984 */ /* 0x000fe80000000800 */
[----:B------:R-:W-:Y:S04]  /*0640*/  STS [R6], R23 ;  /* 0x0000001706007388 */ /* 0x000fe80000000800 */
[----:B------:R-:W1:Y:S02]  /*0650*/  LDS R20, [R7+0x4] ;  /* 0x0000040007147984 */ /* 0x000e640000000800 */
[----:B-1----:R-:W-:-:S02]  /*0660*/  FFMA R25, R13, R20, R22 ;  /* 0x000000140d197223 */ /* 0x002fc40000000016 */
[----:B------:R-:W-:Y:S04]  /*0670*/  LDS R22, [R6+0x8] ;  /* 0x0000080006167984 */ /* 0x000fe80000000800 */
[----:B------:R-:W-:Y:S04]  /*0680*/  STS [R6+0x4], R25 ;  /* 0x0000041906007388 */ /* 0x000fe80000000800 */
        /* <DEDUP_REMOVED lines=44> */
[----:B------:R1:W2:Y:S02]  /*0950*/  LDS R20, [R7+0x34] ;  /* 0x0000340007147984 */ /* 0x0002a40000000800 */
[----:B-1----:R-:W-:-:S02]  /*0960*/  VIADD R7, R7, 0x40 ;  /* 0x0000004007077836 */ /* 0x002fc40000000000 */
[----:B--2---:R-:W-:-:S05]  /*0970*/  FFMA R25, R13, R20, R22 ;  /* 0x000000140d197223 */ /* 0x004fca0000000016 */
[----:B------:R1:W-:Y:S02]  /*0980*/  STS [R6+0x34], R25 ;  /* 0x0000341906007388 */ /* 0x0003e40000000800 */
[----:B-1----:R-:W-:Y:S01]  /*0990*/  IADD3 R6, PT, PT, R6, 0x40, RZ ;  /* 0x0000004006067810 */ /* 0x002fe20007ffe0ff */
[----:B------:R-:W-:Y:S06]  /*09a0*/  @!P2 BRA `(.L_x_26) ;  /* 0xfffffff800eca947 */ /* 0x000fec000383ffff */
[----:B------:R-:W-:-:S07]  /*09b0*/  IMAD.MOV.U32 R9, RZ, RZ, R12 ;  /* 0x000000ffff097224 */ /* 0x000fce00078e000c */
.L_x_25:
[----:B------:R-:W-:-:S04]  /*09c0*/  IADD3 R20, PT, PT, -R8, RZ, RZ ;  /* 0x000000ff08147210 */ /* 0x000fc80007ffe1ff */
[----:B------:R-:W-:-:S13]  /*09d0*/  ISETP.GT.AND P2, PT, R20, 0x4, PT ;  /* 0x000000041400780c */ /* 0x000fda0003f44270 */
[----:B------:R-:W-:Y:S05]  /*09e0*/  @!P2 BRA `(.L_x_27) ;  /* 0x000000000094a947 */ /* 0x000fea0003800000 */
[----:B------:R-:W-:Y:S01]  /*09f0*/  LDS R20, [R7+-0x8] ;  /* 0xfffff80007147984 */ /* 0x000fe20000000800 */
[----:B------:R-:W-:Y:S01]  /*0a00*/  PLOP3.LUT P0, PT, PT, PT, PT, 0x8, 0x80 ;  /* 0x000000000080781c */ /* 0x000fe20003f0e170 */
[----:B------:R-:W-:Y:S02]  /*0a10*/  VIADD R8, R8, 0x8 ;  /* 0x0000000808087836 */ /* 0x000fe40000000000 */
[----:B------:R-:W1:Y:S02]  /*0a20*/  LDS R22, [R6+-0x8] ;  /* 0xfffff80006167984 */ /* 0x000e640000000800 */
        /* <DEDUP_REMOVED lines=18> */
[----:B------:R1:W-:Y:S04]  /*0b50*/  STS [R6+0x8], R9 ;  /* 0x0000080906007388 */ /* 0x0003e80000000800 */
[----:B------:R-:W2:Y:S01]  /*0b60*/  LDS R20, [R7+0xc] ;  /* 0x00000c0007147984 */ /* 0x000ea20000000800 */
[----:B-1----:R-:W-:Y:S01]  /*0b70*/  MOV R9, R12 ;  /* 0x0000000c00097202 */ /* 0x002fe20000000f00 */
[----:B--2---:R-:W-:-:S02]  /*0b80*/  FFMA R21, R13, R20, R22 ;  /* 0x000000140d157223 */ /* 0x004fc40000000016 */
        /* <DEDUP_REMOVED lines=10> */
[----:B-1----:R-:W-:-:S07]  /*0c30*/  IADD3 R6, PT, PT, R6, 0x20, RZ ;  /* 0x0000002006067810 */ /* 0x002fce0007ffe0ff */
.L_x_27:
[----:B------:R-:W-:-:S13]  /*0c40*/  ISETP.NE.OR P0, PT, R8, RZ, P0 ;  /* 0x000000ff0800720c */ /* 0x000fda0000705670 */
[----:B------:R-:W-:Y:S05]  /*0c50*/  @!P0 BRA `(.L_x_23) ;  /* 0x0000000000588947 */ /* 0x000fea0003800000 */
.L_x_24:
[----:B------:R-:W-:Y:S01]  /*0c60*/  LDS R20, [R7+-0x8] ;  /* 0xfffff80007147984 */ /* 0x000fe20000000800 */
[----:B------:R-:W-:-:S03]  /*0c70*/  VIADD R8, R8, 0x4 ;  /* 0x0000000408087836 */ /* 0x000fc60000000000 */
[----:B------:R-:W1:Y:S02]  /*0c80*/  LDS R22, [R6+-0x8] ;  /* 0xfffff80006167984 */ /* 0x000e640000000800 */
[----:B------:R-:W-:Y:S01]  /*0c90*/  ISETP.NE.AND P0, PT, R8, RZ, PT ;  /* 0x000000ff0800720c */ /* 0x000fe20003f05270 */
        /* <DEDUP_REMOVED lines=11> */
[----:B------:R1:W2:Y:S02]  /*0d50*/  LDS R20, [R7+0x4] ;  /* 0x0000040007147984 */ /* 0x0002a40000000800 */
[----:B-1----:R-:W-:Y:S01]  /*0d60*/  IADD3 R7, PT, PT, R7, 0x10, RZ ;  /* 0x0000001007077810 */ /* 0x002fe20007ffe0ff */
[----:B--2---:R-:W-:-:S05]  /*0d70*/  FFMA R25, R13, R20, R22 ;  /* 0x000000140d197223 */ /* 0x004fca0000000016 */
[----:B------:R1:W-:Y:S02]  /*0d80*/  STS [R6+0x4], R25 ;  /* 0x0000041906007388 */ /* 0x0003e40000000800 */
[----:B-1----:R-:W-:Y:S01]  /*0d90*/  VIADD R6, R6, 0x10 ;  /* 0x0000001006067836 */ /* 0x002fe20000000000 */
[----:B------:R-:W-:Y:S06]  /*0da0*/  @P0 BRA `(.L_x_24) ;  /* 0xfffffffc00ac0947 */ /* 0x000fec000383ffff */
[----:B------:R-:W-:-:S07]  /*0db0*/  MOV R9, R12 ;  /* 0x0000000c00097202 */ /* 0x000fce0000000f00 */
.L_x_23:
[----:B------:R-:W-:-:S13]  /*0dc0*/  ISETP.NE.AND P0, PT, R18, RZ, PT ;  /* 0x000000ff1200720c */ /* 0x000fda0003f05270 */
[----:B------:R-:W-:Y:S05]  /*0dd0*/  @!P0 BRA `(.L_x_22) ;  /* 0x0000000000448947 */ /* 0x000fea0003800000 */
[C---:B------:R-:W-:Y:S01]  /*0de0*/  IMAD R7, R9.reuse, 0x4, R19 ;  /* 0x0000000409077824 */ /* 0x040fe200078e0213 */
[----:B------:R-:W-:Y:S02]  /*0df0*/  LEA R9, R9, R10, 0x2 ;  /* 0x0000000a09097211 */ /* 0x000fe400078e10ff */
[----:B------:R-:W-:Y:S02]  /*0e00*/  ISETP.NE.AND P0, PT, R18, 0x1, PT ;  /* 0x000000011200780c */ /* 0x000fe40003f05270 */
[----:B------:R-:W-:Y:S04]  /*0e10*/  LDS R6, [R7] ;  /* 0x0000000007067984 */ /* 0x000fe80000000800 */
[----:B------:R-:W1:Y:S02]  /*0e20*/  LDS R8, [R9] ;  /* 0x0000000009087984 */ /* 0x000e640000000800 */
[----:B-1---5:R-:W-:-:S05]  /*0e30*/  FFMA R6, R13, R6, R8 ;  /* 0x000000060d067223 */ /* 0x022fca0000000008 */
[----:B------:R2:W-:Y:S01]  /*0e40*/  STS [R9], R6 ;  /* 0x0000000609007388 */ /* 0x0005e20000000800 */
[----:B------:R-:W-:Y:S05]  /*0e50*/  @!P0 BRA `(.L_x_22) ;  /* 0x0000000000248947 */ /* 0x000fea0003800000 */
[----:B--2---:R-:W-:Y:S01]  /*0e60*/  LDS R6, [R7+0x4] ;  /* 0x0000040007067984 */ /* 0x004fe20000000800 */
[----:B------:R-:W-:-:S03]  /*0e70*/  ISETP.NE.AND P0, PT, R18, 0x2, PT ;  /* 0x000000021200780c */ /* 0x000fc60003f05270 */
[----:B------:R-:W1:Y:S10]  /*0e80*/  LDS R8, [R9+0x4] ;  /* 0x0000040009087984 */ /* 0x000e740000000800 */
[----:B------:R-:W-:Y:S01]  /*0e90*/  @P0 LDS R20, [R9+0x8] ;  /* 0x0000080009140984 */ /* 0x000fe20000000800 */
[----:B-1----:R-:W-:-:S05]  /*0ea0*/  FFMA R6, R13, R6, R8 ;  /* 0x000000060d067223 */ /* 0x002fca0000000008 */
[----:B------:R-:W-:Y:S04]  /*0eb0*/  STS [R9+0x4], R6 ;  /* 0x0000040609007388 */ /* 0x000fe80000000800 */
[----:B------:R-:W1:Y:S02]  /*0ec0*/  @P0 LDS R8, [R7+0x8] ;  /* 0x0000080007080984 */ /* 0x000e640000000800 */
[----:B-1----:R-:W-:-:S05]  /*0ed0*/  @P0 FFMA R8, R13, R8, R20 ;  /* 0x000000080d080223 */ /* 0x002fca0000000014 */
[----:B------:R3:W-:Y:S02]  /*0ee0*/  @P0 STS [R9+0x8], R8 ;  /* 0x0000080809000388 */ /* 0x0007e40000000800 */
.L_x_22:
[----:B------:R-:W-:Y:S05]  /*0ef0*/  BSYNC.RECONVERGENT B0 ;  /* 0x0000000000007941 */ /* 0x000fea0003800200 */
.L_x_21:
[----:B------:R-:W-:Y:S01]  /*0f00*/  UIADD3 UR4, UPT, UPT, UR4, 0x1, URZ ;  /* 0x0000000104047890 */ /* 0x000fe2000fffe0ff */
[----:B------:R-:W-:Y:S05]  /*0f10*/  BAR.SYNC.DEFER_BLOCKING 0x0 ;  /* 0x0000000000007b1d */ /* 0x000fea0000010000 */
[----:B------:R-:W-:-:S13]  /*0f20*/  ISETP.NE.AND P0, PT, R2, UR4, PT ;  /* 0x0000000402007c0c */ /* 0x000fda000bf05270 */
[----:B------:R-:W-:Y:S05]  /*0f30*/  @P0 BRA `(.L_x_28) ;  /* 0xfffffff400100947 */ /* 0x000fea000383ffff */
.L_x_20:
[----:B------:R-:W-:Y:S01]  /*0f40*/  BAR.SYNC.DEFER_BLOCKING 0x0 ;  /* 0x0000000000007b1d */ /* 0x000fe20000010000 */
[----:B------:R-:W-:-:S04]  /*0f50*/  ISETP.GE.AND P0, PT, R11, 0x1, PT ;  /* 0x000000010b00780c */ /* 0x000fc80003f06270 */
[----:B------:R-:W-:Y:S01]  /*0f60*/  ISETP.GE.OR P0, PT, R5, R2, !P0 ;  /* 0x000000020500720c */ /* 0x000fe20004706670 */
[----:B------:R-:W-:-:S12]  /*0f70*/  BSSY.RECONVERGENT B0, `(.L_x_29) ;  /* 0x000006e000007945 */ /* 0x000fd80003800200 */
[----:B------:R-:W-:Y:S05]  /*0f80*/  @P0 BRA `(.L_x_30) ;  /* 0x0000000400b00947 */ /* 0x000fea0003800000 */
[C---:B------:R-:W-:Y:S01]  /*0f90*/  ISETP.GE.U32.AND P0, PT, R11.reuse, 0x4, PT ;  /* 0x000000040b00780c */ /* 0x040fe20003f06070 */
[----:B-1----:R-:W-:Y:S01]  /*0fa0*/  IMAD.MOV.U32 R7, RZ, RZ, RZ ;  /* 0x000000ffff077224 */ /* 0x002fe200078e00ff */
[----:B--2---:R-:W-:-:S11]  /*0fb0*/  LOP3.LUT R6, R11, 0x3, RZ, 0xc0, !PT ;  /* 0x000000030b067812 */ /* 0x004fd600078ec0ff */
[----:B------:R-:W-:Y:S05]  /*0fc0*/  @!P0 BRA `(.L_x_31) ;  /* 0x0000000400608947 */ /* 0x000fea0003800000 */
[----:B------:R-:W1:Y:S01]  /*0fd0*/  LDCU.64 UR4, c[0x0][0x390] ;  /* 0x00007200ff0477ac */ /* 0x000e620008000a00 */
[----:B------:R-:W-:Y:S01]  /*0fe0*/  LOP3.LUT R7, R11, 0x7ffffffc, RZ, 0xc0, !PT ;  /* 0x7ffffffc0b077812 */ /* 0x000fe200078ec0ff */
[----:B---3--:R-:W-:Y:S01]  /*0ff0*/  IMAD R8, R5, R2, R4 ;  /* 0x0000000205087224 */ /* 0x008fe200078e0204 */
[----:B------:R-:W-:Y:S02]  /*1000*/  IADD3 R9, PT, PT, R10, 0x8, RZ ;  /* 0x000000080a097810 */ /* 0x000fe40007ffe0ff */
[----:B------:R-:W-:-:S04]  /*1010*/  IADD3 R24, PT, PT, -R7, RZ, RZ ;  /* 0x000000ff07187210 */ /* 0x000fc80007ffe1ff */
[----:B------:R-:W-:Y:S01]  /*1020*/  ISETP.GE.AND P0, PT, R24, RZ, PT ;  /* 0x000000ff1800720c */ /* 0x000fe20003f06270 */
[----:B-1----:R-:W-:-:S04]  /*1030*/  UIADD3 UR4, UP0, UPT, UR4, 0x8, URZ ;  /* 0x0000000804047890 */ /* 0x002fc8000ff1e0ff */
[----:B------:R-:W-:Y:S02]  /*1040*/  UIADD3.X UR5, UPT, UPT, URZ, UR5, URZ, UP0, !UPT ;  /* 0x00000005ff057290 */ /* 0x000fe400087fe4ff */
[----:B------:R-:W-:-:S04]  /*1050*/  IMAD.U32 R28, RZ, RZ, UR4 ;  /* 0x00000004ff1c7e24 */ /* 0x000fc8000f8e00ff */
[----:B------:R-:W-:Y:S02]  /*1060*/  MOV R29, UR5 ;  /* 0x00000005001d7c02 */ /* 0x000fe40008000f00 */
[----:B------:R-:W-:Y:S05]  /*1070*/  @P0 BRA `(.L_x_32) ;  /* 0x0000000400040947 */ /* 0x000fea0003800000 */
[----:B0-----:R-:W-:Y:S01]  /*1080*/  IMAD.MOV R10, RZ, RZ, -R24 ;  /* 0x000000ffff0a7224 */ /* 0x001fe200078e0a18 */
[----:B------:R-:W-:-:S04]  /*1090*/  PLOP3.LUT P0, PT, PT, PT, PT, 0x80, 0x8 ;  /* 0x000000000008781c */ /* 0x000fc80003f0f070 */
[----:B------:R-:W-:-:S13]  /*10a0*/  ISETP.GT.AND P1, PT, R10, 0xc, PT ;  /* 0x0000000c0a00780c */ /* 0x000fda0003f24270 */
[----:B------:R-:W-:Y:S05]  /*10b0*/  @!P1 BRA `(.L_x_33) ;  /* 0x0000000000949947 */ /* 0x000fea0003800000 */
[----:B------:R-:W-:-:S13]  /*10c0*/  PLOP3.LUT P0, PT, PT, PT, PT, 0x8, 0x80 ;  /* 0x000000000080781c */ /* 0x000fda0003f0e170 */
.L_x_34:
[----:B-1----:R-:W0:Y:S01]  /*10d0*/  LDS.64 R26, [R9+-0x8] ;  /* 0xfffff800091a7984 */ /* 0x002e220000000a00 */
[C---:B------:R-:W-:Y:S01]  /*10e0*/  IMAD.WIDE R18, R8.reuse, 0x4, R28 ;  /* 0x0000000408127825 */ /* 0x040fe200078e021c */
[----:B------:R-:W-:Y:S02]  /*10f0*/  IADD3 R25, PT, PT, R8, 0x4, RZ ;  /* 0x0000000408197810 */ /* 0x000fe40007ffe0ff */
[----:B------:R-:W1:Y:S01]  /*1100*/  LDS.64 R22, [R9] ;  /* 0x0000000009167984 */ /* 0x000e620000000a00 */
[----:B------:R-:W-:-:S03]  /*1110*/  IADD3 R24, PT, PT, R24, 0x10, RZ ;  /* 0x0000001018187810 */ /* 0x000fc60007ffe0ff */
[----:B------:R-:W2:Y:S01]  /*1120*/  LDS.64 R10, [R9+0x8] ;  /* 0x00000800090a7984 */ /* 0x000ea20000000a00 */
[----:B------:R-:W-:-:S03]  /*1130*/  ISETP.GE.AND P1, PT, R24, -0xc, PT ;  /* 0xfffffff41800780c */ /* 0x000fc60003f26270 */
[----:B-----5:R-:W3:Y:S04]  /*1140*/  LDS.64 R12, [R9+0x10] ;  /* 0x00001000090c7984 */ /* 0x020ee80000000a00 */
[----:B------:R-:W4:Y:S04]  /*1150*/  LDS.64 R14, [R9+0x18] ;  /* 0x00001800090e7984 */ /* 0x000f280000000a00 */
[----:B------:R-:W4:Y:S04]  /*1160*/  LDS.64 R16, [R9+0x20] ;  /* 0x0000200009107984 */ /* 0x000f280000000a00 */
[----:B------:R-:W-:Y:S04]  /*1170*/  LDS.64 R20, [R9+0x30] ;  /* 0x0000300009147984 */ /* 0x000fe80000000a00 */
[----:B0-----:R-:W-:Y:S04]  /*1180*/  STG.E desc[UR6][R18.64+-0x8], R26 ;  /* 0xfffff81a12007986 */ /* 0x001fe8000c101906 */
[----:B------:R0:W-:Y:S04]  /*1190*/  STG.E desc[UR6][R18.64+-0x4], R27 ;  /* 0xfffffc1b12007986 */ /* 0x0001e8000c101906 */
[----:B-1----:R-:W-:Y:S04]  /*11a0*/  STG.E desc[UR6][R18.64], R22 ;  /* 0x0000001612007986 */ /* 0x002fe8000c101906 */
[----:B------:R1:W-:Y:S04]  /*11b0*/  STG.E desc[UR6][R18.64+0x4], R23 ;  /* 0x0000041712007986 */ /* 0x0003e8000c101906 */
[----:B------:R2:W4:Y:S01]  /*11c0*/  LDS.64 R18, [R9+0x28] ;  /* 0x0000280009127984 */ /* 0x0005220000000a00 */
[----:B0-----:R-:W-:-:S04]  /*11d0*/  VIADD R27, R8, 0xc ;  /* 0x0000000c081b7836 */ /* 0x001fc80000000000 */
[----:B------:R-:W-:-:S04]  /*11e0*/  IMAD.WIDE R26, R27, 0x4, R28 ;  /* 0x000000041b1a7825 */ /* 0x000fc800078e021c */
[--C-:B-1----:R-:W-:Y:S01]  /*11f0*/  IMAD.WIDE R22, R25, 0x4, R28.reuse ;  /* 0x0000000419167825 */ /* 0x102fe200078e021c */
[C---:B------:R-:W-:Y:S02]  /*1200*/  IADD3 R25, PT, PT, R8.reuse, 0x8, RZ ;  /* 0x0000000808197810 */ /* 0x040fe40007ffe0ff */
[----:B------:R-:W-:Y:S01]  /*1210*/  IADD3 R8, PT, PT, R8, 0x10, RZ ;  /* 0x0000001008087810 */ /* 0x000fe20007ffe0ff */
[----:B--2---:R-:W-:Y:S01]  /*1220*/  VIADD R9, R9, 0x40 ;  /* 0x0000004009097836 */ /* 0x004fe20000000000 */
[----:B------:R-:W-:Y:S04]  /*1230*/  STG.E desc[UR6][R22.64+-0x8], R10 ;  /* 0xfffff80a16007986 */ /* 0x000fe8000c101906 */
[----:B------:R0:W-:Y:S04]  /*1240*/  STG.E desc[UR6][R22.64+-0x4], R11 ;  /* 0xfffffc0b16007986 */ /* 0x0001e8000c101906 */
[----:B---3--:R1:W-:Y:S04]  /*1250*/  STG.E desc[UR6][R22.64], R12 ;  /* 0x0000000c16007986 */ /* 0x0083e8000c101906 */
[----:B------:R1:W-:Y:S01]  /*1260*/  STG.E desc[UR6][R22.64+0x4], R13 ;  /* 0x0000040d16007986 */ /* 0x0003e2000c101906 */
[----:B0-----:R-:W-:-:S05]  /*1270*/  IMAD.WIDE R10, R25, 0x4, R28 ;  /* 0x00000004190a7825 */ /* 0x001fca00078e021c */
[----:B----4-:R1:W-:Y:S04]  /*1280*/  STG.E desc[UR6][R10.64+-0x8], R14 ;  /* 0xfffff80e0a007986 */ /* 0x0103e8000c101906 */
[----:B------:R1:W-:Y:S04]  /*1290*/  STG.E desc[UR6][R10.64+-0x4], R15 ;  /* 0xfffffc0f0a007986 */ /* 0x0003e8000c101906 */
[----:B------:R1:W-:Y:S04]  /*12a0*/  STG.E desc[UR6][R10.64], R16 ;  /* 0x000000100a007986 */ /* 0x0003e8000c101906 */
[----:B------:R1:W-:Y:S04]  /*12b0*/  STG.E desc[UR6][R10.64+0x4], R17 ;  /* 0x000004110a007986 */ /* 0x0003e8000c101906 */
[----:B------:R1:W-:Y:S04]  /*12c0*/  STG.E desc[UR6][R26.64+-0x8], R18 ;  /* 0xfffff8121a007986 */ /* 0x0003e8000c101906 */
[----:B------:R1:W-:Y:S04]  /*12d0*/  STG.E desc[UR6][R26.64+-0x4], R19 ;  /* 0xfffffc131a007986 */ /* 0x0003e8000c101906 */
[----:B------:R1:W-:Y:S04]  /*12e0*/  STG.E desc[UR6][R26.64], R20 ;  /* 0x000000141a007986 */ /* 0x0003e8000c101906 */
[----:B------:R1:W-:Y:S01]  /*12f0*/  STG.E desc[UR6][R26.64+0x4], R21 ;  /* 0x000004151a007986 */ /* 0x0003e2000c101906 */
[----:B------:R-:W-:Y:S05]  /*1300*/  @!P1 BRA `(.L_x_34) ;  /* 0xfffffffc00709947 */ /* 0x000fea000383ffff */
.L_x_33:
[----:B-1----:R-:W-:-:S04]  /*1310*/  IADD3 R10, PT, PT, -R24, RZ, RZ ;  /* 0x000000ff180a7210 */ /* 0x002fc80007ffe1ff */
[----:B------:R-:W-:-:S13]  /*1320*/  ISETP.GT.AND P1, PT, R10, 0x4, PT ;  /* 0x000000040a00780c */ /* 0x000fda0003f24270 */
[----:B------:R-:W-:Y:S05]  /*1330*/  @!P1 BRA `(.L_x_35) ;  /* 0x00000000004c9947 */ /* 0x000fea0003800000 */
[----:B------:R-:W0:Y:S01]  /*1340*/  LDS.64 R10, [R9+-0x8] ;  /* 0xfffff800090a7984 */ /* 0x000e220000000a00 */
[C---:B------:R-:W-:Y:S01]  /*1350*/  IADD3 R19, PT, PT, R8.reuse, 0x4, RZ ;  /* 0x0000000408137810 */ /* 0x040fe20007ffe0ff */
[C-C-:B------:R-:W-:Y:S01]  /*1360*/  IMAD.WIDE R20, R8.reuse, 0x4, R28.reuse ;  /* 0x0000000408147825 */ /* 0x140fe200078e021c */
[----:B------:R-:W-:Y:S01]  /*1370*/  PLOP3.LUT P0, PT, PT, PT, PT, 0x8, 0x80 ;  /* 0x000000000080781c */ /* 0x000fe20003f0e170 */
[----:B-----5:R-:W1:Y:S01]  /*1380*/  LDS.64 R12, [R9] ;  /* 0x00000000090c7984 */ /* 0x020e620000000a00 */
[----:B------:R-:W-:Y:S01]  /*1390*/  IADD3 R8, PT, PT, R8, 0x8, RZ ;  /* 0x0000000808087810 */ /* 0x000fe20007ffe0ff */
[----:B------:R-:W-:Y:S02]  /*13a0*/  IMAD.WIDE R18, R19, 0x4, R28 ;  /* 0x0000000413127825 */ /* 0x000fe400078e021c */
[----:B------:R-:W2:Y:S02]  /*13b0*/  LDS.64 R14, [R9+0x8] ;  /* 0x00000800090e7984 */ /* 0x000ea40000000a00 */
[----:B------:R-:W-:-:S02]  /*13c0*/  VIADD R24, R24, 0x8 ;  /* 0x0000000818187836 */ /* 0x000fc40000000000 */
[----:B------:R3:W4:Y:S02]  /*13d0*/  LDS.64 R16, [R9+0x10] ;  /* 0x0000100009107984 */ /* 0x0007240000000a00 */
[----:B---3--:R-:W-:Y:S02]  /*13e0*/  IADD3 R9, PT, PT, R9, 0x20, RZ ;  /* 0x0000002009097810 */ /* 0x008fe40007ffe0ff */
[----:B0-----:R0:W-:Y:S04]  /*13f0*/  STG.E desc[UR6][R20.64+-0x8], R10 ;  /* 0xfffff80a14007986 */ /* 0x0011e8000c101906 */
[----:B------:R0:W-:Y:S04]  /*1400*/  STG.E desc[UR6][R20.64+-0x4], R11 ;  /* 0xfffffc0b14007986 */ /* 0x0001e8000c101906 */
[----:B-1----:R0:W-:Y:S04]  /*1410*/  STG.E desc[UR6][R20.64], R12 ;  /* 0x0000000c14007986 */ /* 0x0021e8000c101906 */
[----:B------:R0:W-:Y:S04]  /*1420*/  STG.E desc[UR6][R20.64+0x4], R13 ;  /* 0x0000040d14007986 */ /* 0x0001e8000c101906 */
[----:B--2---:R0:W-:Y:S04]  /*1430*/  STG.E desc[UR6][R18.64+-0x8], R14 ;  /* 0xfffff80e12007986 */ /* 0x0041e8000c101906 */
[----:B------:R0:W-:Y:S04]  /*1440*/  STG.E desc[UR6][R18.64+-0x4], R15 ;  /* 0xfffffc0f12007986 */ /* 0x0001e8000c101906 */
[----:B----4-:R0:W-:Y:S04]  /*1450*/  STG.E desc[UR6][R18.64], R16 ;  /* 0x0000001012007986 */ /* 0x0101e8000c101906 */
[----:B------:R0:W-:Y:S02]  /*1460*/  STG.E desc[UR6][R18.64+0x4], R17 ;  /* 0x0000041112007986 */ /* 0x0001e4000c101906 */
.L_x_35:
[----:B------:R-:W-:-:S13]  /*1470*/  ISETP.NE.OR P0, PT, R24, RZ, P0 ;  /* 0x000000ff1800720c */ /* 0x000fda0000705670 */
[----:B------:R-:W-:Y:S05]  /*1480*/  @!P0 BRA `(.L_x_31) ;  /* 0x0000000000308947 */ /* 0x000fea0003800000 */
.L_x_32:
[----:B01---5:R-:W0:Y:S01]  /*1490*/  LDS.64 R12, [R9+-0x8] ;  /* 0xfffff800090c7984 */ /* 0x023e220000000a00 */
[C---:B------:R-:W-:Y:S01]  /*14a0*/  IMAD.WIDE R10, R8.reuse, 0x4, R28 ;  /* 0x00000004080a7825 */ /* 0x040fe200078e021c */
[----:B------:R-:W-:Y:S02]  /*14b0*/  IADD3 R8, PT, PT, R8, 0x4, RZ ;  /* 0x0000000408087810 */ /* 0x000fe40007ffe0ff */
[----:B------:R1:W2:Y:S01]  /*14c0*/  LDS.64 R14, [R9] ;  /* 0x00000000090e7984 */ /* 0x0002a20000000a00 */
[----:B------:R-:W-:-:S05]  /*14d0*/  VIADD R24, R24, 0x4 ;  /* 0x0000000418187836 */ /* 0x000fca0000000000 */
[----:B------:R-:W-:Y:S02]  /*14e0*/  ISETP.NE.AND P0, PT, R24, RZ, PT ;  /* 0x000000ff1800720c */ /* 0x000fe40003f05270 */
[----:B-1----:R-:W-:Y:S01]  /*14f0*/  IADD3 R9, PT, PT, R9, 0x10, RZ ;  /* 0x0000001009097810 */ /* 0x002fe20007ffe0ff */
[----:B0-----:R1:W-:Y:S04]  /*1500*/  STG.E desc[UR6][R10.64+-0x8], R12 ;  /* 0xfffff80c0a007986 */ /* 0x0013e8000c101906 */
[----:B------:R1:W-:Y:S04]  /*1510*/  STG.E desc[UR6][R10.64+-0x4], R13 ;  /* 0xfffffc0d0a007986 */ /* 0x0003e8000c101906 */
[----:B--2---:R1:W-:Y:S04]  /*1520*/  STG.E desc[UR6][R10.64], R14 ;  /* 0x0000000e0a007986 */ /* 0x0043e8000c101906 */
[----:B------:R1:W-:Y:S01]  /*1530*/  STG.E desc[UR6][R10.64+0x4], R15 ;  /* 0x0000040f0a007986 */ /* 0x0003e2000c101906 */
[----:B------:R-:W-:Y:S05]  /*1540*/  @P0 BRA `(.L_x_32) ;  /* 0xfffffffc00d00947 */ /* 0x000fea000383ffff */
.L_x_31:
[----:B------:R-:W-:-:S13]  /*1550*/  ISETP.NE.AND P0, PT, R6, RZ, PT ;  /* 0x000000ff0600720c */ /* 0x000fda0003f05270 */
[----:B------:R-:W-:Y:S05]  /*1560*/  @!P0 BRA `(.L_x_30) ;  /* 0x0000000000388947 */ /* 0x000fea0003800000 */
[----:B---3--:R-:W2:Y:S01]  /*1570*/  LDC.64 R8, c[0x0][0x390] ;  /* 0x0000e400ff087b82 */ /* 0x008ea20000000a00 */
[--C-:B------:R-:W-:Y:S01]  /*1580*/  IMAD R5, R5, R2, R7.reuse ;  /* 0x0000000205057224 */ /* 0x100fe200078e0207 */
[----:B------:R-:W-:Y:S01]  /*1590*/  IADD3 R6, PT, PT, -R6, RZ, RZ ;  /* 0x000000ff06067210 */ /* 0x000fe20007ffe1ff */
[----:B------:R-:W-:-:S03]  /*15a0*/  IMAD R0, R0, 0x60, R7 ;  /* 0x0000006000007824 */ /* 0x000fc600078e0207 */
[----:B------:R-:W-:Y:S01]  /*15b0*/  IADD3 R5, PT, PT, R4, R5, RZ ;  /* 0x0000000504057210 */ /* 0x000fe20007ffe0ff */
[----:B------:R-:W-:-:S07]  /*15c0*/  IMAD.U32 R0, R0, 0x4, R3 ;  /* 0x0000000400007824 */ /* 0x000fce00078e0003 */
.L_x_36:
[----:B----4-:R3:W4:Y:S01]  /*15d0*/  LDS R7, [R0] ;  /* 0x0000000000077984 */ /* 0x0107220000000800 */
[C---:B--2---:R-:W-:Y:S01]  /*15e0*/  IMAD.WIDE R2, R5.reuse, 0x4, R8 ;  /* 0x0000000405027825 */ /* 0x044fe200078e0208 */
[----:B------:R-:W-:-:S03]  /*15f0*/  IADD3 R5, PT, PT, R5, 0x1, RZ ;  /* 0x0000000105057810 */ /* 0x000fc60007ffe0ff */
[----:B------:R-:W-:Y:S01]  /*1600*/  VIADD R6, R6, 0x1 ;  /* 0x0000000106067836 */ /* 0x000fe20000000000 */
[----:B---3--:R-:W-:-:S04]  /*1610*/  IADD3 R0, PT, PT, R0, 0x4, RZ ;  /* 0x0000000400007810 */ /* 0x008fc80007ffe0ff */
[----:B------:R-:W-:Y:S01]  /*1620*/  ISETP.NE.AND P0, PT, R6, RZ, PT ;  /* 0x000000ff0600720c */ /* 0x000fe20003f05270 */
[----:B----4-:R4:W-:-:S12]  /*1630*/  STG.E desc[UR6][R2.64], R7 ;  /* 0x0000000702007986 */ /* 0x0109d8000c101906 */
[----:B------:R-:W-:Y:S05]  /*1640*/  @P0 BRA `(.L_x_36) ;  /* 0xfffffffc00e00947 */ /* 0x000fea000383ffff */
.L_x_30:
[----:B------:R-:W-:Y:S05]  /*1650*/  BSYNC.RECONVERGENT B0 ;  /* 0x0000000000007941 */ /* 0x000fea0003800200 */
.L_x_29:
[----:B------:R-:W-:Y:S06]  /*1660*/  BAR.SYNC.DEFER_BLOCKING 0x0 ;  /* 0x0000000000007b1d */ /* 0x000fec0000010000 */
[----:B------:R-:W-:Y:S05]  /*1670*/  EXIT ;  /* 0x000000000000794d */ /* 0x000fea0003800000 */
.L_x_37:
        /* <DEDUP_REMOVED lines=16> */
.L_x_83:


//--------------------- .text._Z9mult_gpu2ILj64EEvPfS0_S0_i --------------------------
	.section	.text._Z9mult_gpu2ILj64EEvPfS0_S0_i,"ax",@progbits
	.align	128
        .global         _Z9mult_gpu2ILj64EEvPfS0_S0_i
        .type           _Z9mult_gpu2ILj64EEvPfS0_S0_i,@function
        .size           _Z9mult_gpu2ILj64EEvPfS0_S0_i,(.L_x_84 - _Z9mult_gpu2ILj64EEvPfS0_S0_i)
        .other          _Z9mult_gpu2ILj64EEvPfS0_S0_i,@"STO_CUDA_ENTRY STV_DEFAULT"
_Z9mult_gpu2ILj64EEvPfS0_S0_i:
.text._Z9mult_gpu2ILj64EEvPfS0_S0_i:
[----:B------:R-:W-:Y:S01]  /*0000*/  LDC R1, c[0x0][0x37c] ;  /* 0x0000df00ff017b82 */ /* 0x000fe20000000800 */
[----:B------:R-:W0:Y:S07]  /*0010*/  S2R R5, SR_TID.Y ;  /* 0x0000000000057919 */ /* 0x000e2e0000002200 */
[----:B------:R-:W1:Y:S01]  /*0020*/  LDC R2, c[0x0][0x398] ;  /* 0x0000e600ff027b82 */ /* 0x000e620000000800 */
[----:B------:R-:W-:Y:S01]  /*0030*/  UMOV UR4, 0x400 ;  /* 0x0000040000047882 */ /* 0x000fe20000000000 */
[----:B------:R-:W2:Y:S01]  /*0040*/  LDCU.64 UR8, c[0x0][0x358] ;  /* 0x00006b00ff0877ac */ /* 0x000ea20008000a00 */
[----:B------:R-:W3:Y:S01]  /*0050*/  S2R R6, SR_CTAID.X ;  /* 0x0000000000067919 */ /* 0x000ee20000002500 */
[----:B------:R-:W4:Y:S04]  /*0060*/  S2R R8, SR_CTAID.Y ;  /* 0x0000000000087919 */ /* 0x000f280000002600 */
[----:B------:R-:W5:Y:S08]  /*0070*/  S2UR UR5, SR_CgaCtaId ;  /* 0x00000000000579c3 */ /* 0x000f700000008800 */
[----:B------:R-:W2:Y:S01]  /*0080*/  LDC R7, c[0x0][0x370] ;  /* 0x0000dc00ff077b82 */ /* 0x000ea20000000800 */
[----:B-1----:R-:W-:-:S02]  /*0090*/  ISETP.GE.AND P1, PT, R2, 0x1, PT ;  /* 0x000000010200780c */ /* 0x002fc40003f26270 */
[----:B0-----:R-:W-:Y:S01]  /*00a0*/  SHF.L.U32 R0, R5, 0x8, RZ ;  /* 0x0000000805007819 */ /* 0x001fe200000006ff */
[----:B-----5:R-:W-:-:S06]  /*00b0*/  ULEA UR6, UR5, UR4, 0x18 ;  /* 0x0000000405067291 */ /* 0x020fcc000f8ec0ff */
[----:B------:R-:W-:Y:S02]  /*00c0*/  VIADD R24, R0, UR6 ;  /* 0x0000000600187c36 */ /* 0x000fe40008000000 */
[C---:B--2---:R-:W-:Y:S01]  /*00d0*/  VIADD R3, R7.reuse, 0xffffffff ;  /* 0xffffffff07037836 */ /* 0x044fe20000000000 */
[----:B------:R0:W-:Y:S01]  /*00e0*/  STS.128 [R0+UR6], RZ ;  /* 0x000000ff00007988 */ /* 0x0001e20008000c06 */
[----:B------:R-:W-:-:S03]  /*00f0*/  IMAD R4, R7, -0x40, R2 ;  /* 0xffffffc007047824 */ /* 0x000fc600078e0202 */
[----:B------:R0:W-:Y:S01]  /*0100*/  STS.128 [R0+UR6+0x10], RZ ;  /* 0x000010ff00007988 */ /* 0x0001e20008000c06 */
[----:B---3--:R-:W-:Y:S01]  /*0110*/  ISETP.GE.U32.AND P0, PT, R6, R3, PT ;  /* 0x000000030600720c */ /* 0x008fe20003f06070 */
[----:B----4-:R-:W-:Y:S01]  /*0120*/  IMAD R3, R8, 0x40, R5 ;  /* 0x0000004008037824 */ /* 0x010fe200078e0205 */
[----:B------:R-:W-:Y:S01]  /*0130*/  IADD3 R10, PT, PT, R4, 0x40, RZ ;  /* 0x00000040040a7810 */ /* 0x000fe20007ffe0ff */
[----:B------:R0:W-:Y:S01]  /*0140*/  STS.128 [R0+UR6+0x20], RZ ;  /* 0x000020ff00007988 */ /* 0x0001e20008000c06 */
[----:B------:R-:W-:Y:S02]  /*0150*/  SHF.L.U32 R4, R6, 0x6, RZ ;  /* 0x0000000606047819 */ /* 0x000fe400000006ff */
[----:B------:R-:W-:Y:S01]  /*0160*/  SEL R10, R10, 0x40, P0 ;  /* 0x000000400a0a7807 */ /* 0x000fe20000000000 */
[----:B------:R0:W-:Y:S04]  /*0170*/  STS.128 [R0+UR6+0x30], RZ ;  /* 0x000030ff00007988 */ /* 0x0001e80008000c06 */
        /* <DEDUP_REMOVED lines=11> */
[----:B------:R0:W-:Y:S01]  /*0230*/  STS.128 [R0+UR6+0xf0], RZ ;  /* 0x0000f0ff00007988 */ /* 0x0001e20008000c06 */
[----:B------:R-:W-:Y:S06]  /*0240*/  BAR.SYNC.DEFER_BLOCKING 0x0 ;  /* 0x0000000000007b1d */ /* 0x000fec0000010000 */
[----:B------:R-:W-:Y:S05]  /*0250*/  @!P1 BRA `(.L_x_38) ;  /* 0x0000000c001c9947 */ /* 0x000fea0003800000 */
[----:B------:R-:W-:Y:S01]  /*0260*/  UIADD3 UR4, UPT, UPT, UR4, 0x4000, URZ ;  /* 0x0000400004047890 */ /* 0x000fe2000fffe0ff */
[----:B------:R-:W-:Y:S01]  /*0270*/  ISETP.GT.AND P1, PT, R10, RZ, PT ;  /* 0x000000ff0a00720c */ /* 0x000fe20003f24270 */
[----:B------:R-:W-:Y:S01]  /*0280*/  VIADD R12, R24, 0x8 ;  /* 0x00000008180c7836 */ /* 0x000fe20000000000 */
[----:B------:R-:W-:Y:S01]  /*0290*/  LOP3.LUT R11, R10, 0x7ffffffc, RZ, 0xc0, !PT ;  /* 0x7ffffffc0a0b7812 */ /* 0x000fe200078ec0ff */
[----:B------:R-:W-:Y:S01]  /*02a0*/  ULEA UR5, UR5, UR4, 0x18 ;  /* 0x0000000405057291 */ /* 0x000fe2000f8ec0ff */
[----:B------:R-:W-:Y:S02]  /*02b0*/  ISETP.LT.U32.AND P1, PT, R3, R2, P1 ;  /* 0x000000020300720c */ /* 0x000fe40000f21070 */
[----:B------:R-:W-:Y:S01]  /*02c0*/  LEA R13, R6, R5, 0x6 ;  /* 0x00000005060d7211 */ /* 0x000fe200078e30ff */
[----:B------:R-:W-:Y:S01]  /*02d0*/  UMOV UR4, URZ ;  /* 0x000000ff00047c82 */ /* 0x000fe20008000000 */
[----:B------:R-:W-:Y:S02]  /*02e0*/  LOP3.LUT R18, R10, 0x3, RZ, 0xc0, !PT ;  /* 0x000000030a127812 */ /* 0x000fe400078ec0ff */
[----:B------:R-:W-:-:S02]  /*02f0*/  IADD3 R14, PT, PT, -R11, RZ, RZ ;  /* 0x000000ff0b0e7210 */ /* 0x000fc40007ffe1ff */
[----:B------:R-:W-:-:S07]  /*0300*/  LEA R15, R5, UR5, 0x2 ;  /* 0x00000005050f7c11 */ /* 0x000fce000f8e10ff */
.L_x_46:
        /* <DEDUP_REMOVED lines=17> */
[----:B-1----:R-:W-:-:S12]  /*0420*/  IMAD.MOV.U32 R9, RZ, RZ, RZ ;  /* 0x000000ffff097224 */ /* 0x002fd800078e00ff */
[----:B------:R-:W-:Y:S05]  /*0430*/  @!P0 BRA `(.L_x_41) ;  /* 0x0000000800448947 */ /* 0x000fea0003800000 */
[----:B------:R-:W-:Y:S01]  /*0440*/  IADD3 R6, PT, PT, -R11, RZ, RZ ;  /* 0x000000ff0b067210 */ /* 0x000fe20007ffe1ff */
[----:B------:R-:W-:Y:S01]  /*0450*/  UIADD3 UR7, UPT, UPT, UR5, 0x8, URZ ;  /* 0x0000000805077890 */ /* 0x000fe2000fffe0ff */
        /* <DEDUP_REMOVED lines=9> */
.L_x_44:
[----:B------:R-:W-:Y:S01]  /*04f0*/  LDS R9, [UR7+-0x8] ;  /* 0xfffff807ff097984 */ /* 0x000fe20008000800 */
[----:B------:R-:W-:-:S03]  /*0500*/  IADD3 R7, PT, PT, R7, 0x10, RZ ;  /* 0x0000001007077810 */ /* 0x000fc60007ffe0ff */
[----:B------:R-:W1:Y:S01]  /*0510*/  LDS R17, [R6+-0x8] ;  /* 0xfffff80006117984 */ /* 0x000e620000000800 */
[----:B------:R-:W-:-:S03]  /*0520*/  ISETP.GE.AND P2, PT, R7, -0xc, PT ;  /* 0xfffffff40700780c */ /* 0x000fc60003f46270 */
[----:B------:R-:W-:Y:S04]  /*0530*/  LDS R19, [R6+-0x4] ;  /* 0xfffffc0006137984 */ /* 0x000fe80000000800 */
[----:B------:R-:W-:Y:S04]  /*0540*/  LDS R21, [R6] ;  /* 0x0000000006157984 */ /* 0x000fe80000000800 */
[----:B------:R-:W-:Y:S01]  /*0550*/  LDS R23, [R6+0x4] ;  /* 0x0000040006177984 */ /* 0x000fe20000000800 */
[----:B-1---5:R-:W-:-:S05]  /*0560*/  FFMA R9, R16, R9, R17 ;  /* 0x0000000910097223 */ /* 0x022fca0000000011 */
[----:B------:R-:W-:Y:S04]  /*0570*/  STS [R6+-0x8], R9 ;  /* 0xfffff80906007388 */ /* 0x000fe80000000800 */
[----:B------:R-:W1:Y:S02]  /*0580*/  LDS R17, [UR7+-0x4] ;  /* 0xfffffc07ff117984 */ /* 0x000e640008000800 */
[----:B-1----:R-:W-:-:S05]  /*0590*/  FFMA R17, R16, R17, R19 ;  /* 0x0000001110117223 */ /* 0x002fca0000000013 */
[----:B------:R-:W-:Y:S04]  /*05a0*/  STS [R6+-0x4], R17 ;  /* 0xfffffc1106007388 */ /* 0x000fe80000000800 */
[----:B------:R-:W1:Y:S02]  /*05b0*/  LDS R19, [UR7] ;  /* 0x00000007ff137984 */ /* 0x000e640008000800 */
[----:B-1----:R-:W-:-:S05]  /*05c0*/  FFMA R19, R16, R19, R21 ;  /* 0x0000001310137223 */ /* 0x002fca0000000015 */
[----:B------:R-:W-:Y:S04]  /*05d0*/  STS [R6], R19 ;  /* 0x0000001306007388 */ /* 0x000fe80000000800 */
[----:B------:R-:W1:Y:S02]  /*05e0*/  LDS R21, [UR7+0x4] ;  /* 0x00000407ff157984 */ /* 0x000e640008000800 */
[C---:B-1----:R-:W-:Y:S02]  /*05f0*/  FFMA R21, R16.reuse, R21, R23 ;  /* 0x0000001510157223 */ /* 0x042fe40000000017 */
[----:B------:R-:W-:Y:S04]  /*0600*/  LDS R23, [R6+0x8] ;  /* 0x0000080006177984 */ /* 0x000fe80000000800 */
[----:B------:R-:W-:Y:S04]  /*0610*/  STS [R6+0x4], R21 ;  /* 0x0000041506007388 */ /* 0x000fe80000000800 */
[----:B------:R-:W1:Y:S02]  /*0620*/  LDS R9, [UR7+0x8] ;  /* 0x00000807ff097984 */ /* 0x000e640008000800 */
[----:B-1----:R-:W-:-:S02]  /*0630*/  FFMA R9, R16, R9, R23 ;  /* 0x0000000910097223 */ /* 0x002fc40000000017 */
        /* <DEDUP_REMOVED lines=42> */
[----:B------:R-:W1:Y:S01]  /*08e0*/  LDS R21, [UR7+0x34] ;  /* 0x00003407ff157984 */ /* 0x000e620008000800 */
[----:B------:R-:W-:Y:S01]  /*08f0*/  UIADD3 UR7, UPT, UPT, UR7, 0x40, URZ ;  /* 0x0000004007077890 */ /* 0x000fe2000fffe0ff */
[----:B-1----:R-:W-:-:S05]  /*0900*/  FFMA R21, R16, R21, R23 ;  /* 0x0000001510157223 */ /* 0x002fca0000000017 */
[----:B------:R1:W-:Y:S02]  /*0910*/  STS [R6+0x34], R21 ;  /* 0x0000341506007388 */ /* 0x0003e40000000800 */
[----:B-1----:R-:W-:Y:S01]  /*0920*/  VIADD R6, R6, 0x40 ;  /* 0x0000004006067836 */ /* 0x002fe20000000000 */
[----:B------:R-:W-:Y:S06]  /*0930*/  @!P2 BRA `(.L_x_44) ;  /* 0xfffffff800eca947 */ /* 0x000fec000383ffff */
[----:B------:R-:W-:-:S07]  /*0940*/  MOV R9, R11 ;  /* 0x0000000b00097202 */ /* 0x000fce0000000f00 */
.L_x_43:
[----:B------:R-:W-:-:S05]  /*0950*/  IMAD.MOV R8, RZ, RZ, -R7 ;  /* 0x000000ffff087224 */ /* 0x000fca00078e0a07 */
[----:B------:R-:W-:-:S13]  /*0960*/  ISETP.GT.AND P2, PT, R8, 0x4, PT ;  /* 0x000000040800780c */ /* 0x000fda0003f44270 */
[----:B------:R-:W-:Y:S05]  /*0970*/  @!P2 BRA `(.L_x_45) ;  /* 0x000000000094a947 */ /* 0x000fea0003800000 */
[----:B------:R-:W-:Y:S01]  /*0980*/  LDS R9, [UR7+-0x8] ;  /* 0xfffff807ff097984 */ /* 0x000fe20008000800 */
[----:B------:R-:W-:Y:S02]  /*0990*/  PLOP3.LUT P0, PT, PT, PT, PT, 0x8, 0x80 ;  /* 0x000000000080781c */ /* 0x000fe40003f0e170 */
[----:B------:R-:W-:Y:S01]  /*09a0*/  IADD3 R7, PT, PT, R7, 0x8, RZ ;  /* 0x0000000807077810 */ /* 0x000fe20007ffe0ff */
[----:B------:R-:W1:Y:S04]  /*09b0*/  LDS R17, [R6+-0x8] ;  /* 0xfffff80006117984 */ /* 0x000e680000000800 */
        /* <DEDUP_REMOVED lines=18> */
[----:B------:R1:W-:Y:S04]  /*0ae0*/  STS [R6+0x8], R9 ;  /* 0x0000080906007388 */ /* 0x0003e80000000800 */
[----:B------:R-:W2:Y:S01]  /*0af0*/  LDS R17, [UR7+0xc] ;  /* 0x00000c07ff117984 */ /* 0x000ea20008000800 */
[----:B-1----:R-:W-:Y:S02]  /*0b00*/  IMAD.MOV.U32 R9, RZ, RZ, R11 ;  /* 0x000000ffff097224 */ /* 0x002fe400078e000b */
[----:B--2---:R-:W-:-:S02]  /*0b10*/  FFMA R17, R16, R17, R23 ;  /* 0x0000001110117223 */ /* 0x004fc40000000017 */
        /* <DEDUP_REMOVED lines=10> */
[----:B-1----:R-:W-:-:S07]  /*0bc0*/  IADD3 R6, PT, PT, R6, 0x20, RZ ;  /* 0x0000002006067810 */ /* 0x002fce0007ffe0ff */
.L_x_45:
[----:B------:R-:W-:-:S13]  /*0bd0*/  ISETP.NE.OR P0, PT, R7, RZ, P0 ;  /* 0x000000ff0700720c */ /* 0x000fda0000705670 */
[----:B------:R-:W-:Y:S05]  /*0be0*/  @!P0 BRA `(.L_x_41) ;  /* 0x0000000000588947 */ /* 0x000fea0003800000 */
.L_x_42:
[----:B------:R-:W-:Y:S01]  /*0bf0*/  LDS R9, [UR7+-0x8] ;  /* 0xfffff807ff097984 */ /* 0x000fe20008000800 */
[----:B------:R-:W-:-:S03]  /*0c00*/  VIADD R7, R7, 0x4 ;  /* 0x0000000407077836 */ /* 0x000fc60000000000 */
[----:B------:R-:W1:Y:S02]  /*0c10*/  LDS R17, [R6+-0x8] ;  /* 0xfffff80006117984 */ /* 0x000e640000000800 */
[----:B------:R-:W-:Y:S02]  /*0c20*/  ISETP.NE.AND P0, PT, R7, RZ, PT ;  /* 0x000000ff0700720c */ /* 0x000fe40003f05270 */
        /* <DEDUP_REMOVED lines=11> */
[----:B------:R-:W1:Y:S01]  /*0ce0*/  LDS R21, [UR7+0x4] ;  /* 0x00000407ff157984 */ /* 0x000e620008000800 */
[----:B------:R-:W-:Y:S01]  /*0cf0*/  UIADD3 UR7, UPT, UPT, UR7, 0x10, URZ ;  /* 0x0000001007077890 */ /* 0x000fe2000fffe0ff */
[----:B-1----:R-:W-:-:S05]  /*0d00*/  FFMA R21, R16, R21, R23 ;  /* 0x0000001510157223 */ /* 0x002fca0000000017 */
[----:B------:R1:W-:Y:S02]  /*0d10*/  STS [R6+0x4], R21 ;  /* 0x0000041506007388 */ /* 0x0003e40000000800 */
[----:B-1----:R-:W-:Y:S01]  /*0d20*/  IADD3 R6, PT, PT, R6, 0x10, RZ ;  /* 0x0000001006067810 */ /* 0x002fe20007ffe0ff */
[----:B------:R-:W-:Y:S06]  /*0d30*/  @P0 BRA `(.L_x_42) ;  /* 0xfffffffc00ac0947 */ /* 0x000fec000383ffff */
[----:B------:R-:W-:-:S07]  /*0d40*/  IMAD.MOV.U32 R9, RZ, RZ, R11 ;  /* 0x000000ffff097224 */ /* 0x000fce00078e000b */
.L_x_41:
[----:B------:R-:W-:-:S13]  /*0d50*/  ISETP.NE.AND P0, PT, R18, RZ, PT ;  /* 0x000000ff1200720c */ /* 0x000fda0003f05270 */
[----:B------:R-:W-:Y:S05]  /*0d60*/  @!P0 BRA `(.L_x_40) ;  /* 0x0000000000448947 */ /* 0x000fea0003800000 */
[C---:B------:R-:W-:Y:S02]  /*0d70*/  LEA R6, R9.reuse, UR5, 0x2 ;  /* 0x0000000509067c11 */ /* 0x040fe4000f8e10ff */
[----:B------:R-:W-:Y:S02]  /*0d80*/  LEA R8, R9, R24, 0x2 ;  /* 0x0000001809087211 */ /* 0x000fe400078e10ff */
[----:B------:R-:W-:Y:S01]  /*0d90*/  ISETP.NE.AND P0, PT, R18, 0x1, PT ;  /* 0x000000011200780c */ /* 0x000fe20003f05270 */
        /* <DEDUP_REMOVED lines=14> */
.L_x_40:
[----:B------:R-:W-:Y:S05]  /*0e80*/  BSYNC.RECONVERGENT B0 ;  /* 0x0000000000007941 */ /* 0x000fea0003800200 */
.L_x_39:
[----:B------:R-:W-:Y:S01]  /*0e90*/  UIADD3 UR4, UPT, UPT, UR4, 0x1, URZ ;  /* 0x0000000104047890 */ /* 0x000fe2000fffe0ff */
[----:B------:R-:W-:Y:S05]  /*0ea0*/  BAR.SYNC.DEFER_BLOCKING 0x0 ;  /* 0x0000000000007b1d */ /* 0x000fea0000010000 */
[----:B------:R-:W-:-:S13]  /*0eb0*/  ISETP.NE.AND P0, PT, R2, UR4, PT ;  /* 0x0000000402007c0c */ /* 0x000fda000bf05270 */
[----:B------:R-:W-:Y:S05]  /*0ec0*/  @P0 BRA `(.L_x_46) ;  /* 0xfffffff400100947 */ /* 0x000fea000383ffff */
.L_x_38:
[----:B------:R-:W-:Y:S01]  /*0ed0*/  BAR.SYNC.DEFER_BLOCKING 0x0 ;  /* 0x0000000000007b1d */ /* 0x000fe20000010000 */
[----:B------:R-:W-:-:S04]  /*0ee0*/  ISETP.GE.AND P0, PT, R10, 0x1, PT ;  /* 0x000000010a00780c */ /* 0x000fc80003f06270 */
[----:B------:R-:W-:Y:S01]  /*0ef0*/  ISETP.GE.OR P0, PT, R3, R2, !P0 ;  /* 0x000000020300720c */ /* 0x000fe20004706670 */
[----:B------:R-:W-:-:S12]  /*0f00*/  BSSY.RECONVERGENT B0, `(.L_x_47) ;  /* 0x000006e000007945 */ /* 0x000fd80003800200 */
[----:B------:R-:W-:Y:S05]  /*0f10*/  @P0 BRA `(.L_x_48) ;  /* 0x0000000400b00947 */ /* 0x000fea0003800000 */
[C---:B------:R-:W-:Y:S01]  /*0f20*/  ISETP.GE.U32.AND P0, PT, R10.reuse, 0x4, PT ;  /* 0x000000040a00780c */ /* 0x040fe20003f06070 */
[----:B------:R-:W-:Y:S01]  /*0f30*/  IMAD.MOV.U32 R25, RZ, RZ, RZ ;  /* 0x000000ffff197224 */ /* 0x000fe200078e00ff */
[----:B------:R-:W-:-:S11]  /*0f40*/  LOP3.LUT R5, R10, 0x3, RZ, 0xc0, !PT ;  /* 0x000000030a057812 */ /* 0x000fd600078ec0ff */
[----:B------:R-:W-:Y:S05]  /*0f50*/  @!P0 BRA `(.L_x_49) ;  /* 0x0000000400608947 */ /* 0x000fea0003800000 */
[----:B------:R-:W4:Y:S01]  /*0f60*/  LDCU.64 UR4, c[0x0][0x390] ;  /* 0x00007200ff0477ac */ /* 0x000f220008000a00 */
[----:B------:R-:W-:Y:S01]  /*0f70*/  LOP3.LUT R25, R10, 0x7ffffffc, RZ, 0xc0, !PT ;  /* 0x7ffffffc0a197812 */ /* 0x000fe200078ec0ff */
[----:B------:R-:W-:Y:S02]  /*0f80*/  VIADD R24, R24, 0x8 ;  /* 0x0000000818187836 */ /* 0x000fe40000000000 */
[----:B------:R-:W-:Y:S01]  /*0f90*/  IMAD R29, R3, R2, R4 ;  /* 0x00000002031d7224 */ /* 0x000fe200078e0204 */
[----:B------:R-:W-:-:S04]  /*0fa0*/  IADD3 R28, PT, PT, -R25, RZ, RZ ;  /* 0x000000ff191c7210 */ /* 0x000fc80007ffe1ff */
[----:B------:R-:W-:Y:S01]  /*0fb0*/  ISETP.GE.AND P0, PT, R28, RZ, PT ;  /* 0x000000ff1c00720c */ /* 0x000fe20003f06270 */
[----:B----4-:R-:W-:-:S04]  /*0fc0*/  UIADD3 UR4, UP0, UPT, UR4, 0x8, URZ ;  /* 0x0000000804047890 */ /* 0x010fc8000ff1e0ff */
[----:B------:R-:W-:Y:S02]  /*0fd0*/  UIADD3.X UR5, UPT, UPT, URZ, UR5, URZ, UP0, !UPT ;  /* 0x00000005ff057290 */ /* 0x000fe400087fe4ff */
[----:B-1----:R-:W-:-:S04]  /*0fe0*/  IMAD.U32 R6, RZ, RZ, UR4 ;  /* 0x00000004ff067e24 */ /* 0x002fc8000f8e00ff */
[----:B--2---:R-:W-:Y:S02]  /*0ff0*/  MOV R7, UR5 ;  /* 0x0000000500077c02 */ /* 0x004fe40008000f00 */
[----:B------:R-:W-:Y:S05]  /*1000*/  @P0 BRA `(.L_x_50) ;  /* 0x0000000400040947 */ /* 0x000fea0003800000 */
[----:B---3--:R-:W-:Y:S02]  /*1010*/  IADD3 R8, PT, PT, -R28, RZ, RZ ;  /* 0x000000ff1c087210 */ /* 0x008fe40007ffe1ff */
[----:B------:R-:W-:Y:S02]  /*1020*/  PLOP3.LUT P0, PT, PT, PT, PT, 0x80, 0x8 ;  /* 0x000000000008781c */ /* 0x000fe40003f0f070 */
[----:B------:R-:W-:-:S13]  /*1030*/  ISETP.GT.AND P1, PT, R8, 0xc, PT ;  /* 0x0000000c0800780c */ /* 0x000fda0003f24270 */
[----:B------:R-:W-:Y:S05]  /*1040*/  @!P1 BRA `(.L_x_51) ;  /* 0x0000000000949947 */ /* 0x000fea0003800000 */
[----:B------:R-:W-:-:S13]  /*1050*/  PLOP3.LUT P0, PT, PT, PT, PT, 0x8, 0x80 ;  /* 0x000000000080781c */ /* 0x000fda0003f0e170 */
.L_x_52:
[----:B-1----:R-:W1:Y:S01]  /*1060*/  LDS.64 R8, [R24] ;  /* 0x0000000018087984 */ /* 0x002e620000000a00 */
[----:B------:R-:W-:Y:S01]  /*1070*/  IMAD.WIDE R14, R29, 0x4, R6 ;  /* 0x000000041d0e7825 */ /* 0x000fe200078e0206 */
[----:B------:R-:W-:Y:S02]  /*1080*/  IADD3 R28, PT, PT, R28, 0x10, RZ ;  /* 0x000000101c1c7810 */ /* 0x000fe40007ffe0ff */
[----:B------:R-:W2:Y:S02]  /*1090*/  LDS.64 R26, [R24+-0x8] ;  /* 0xfffff800181a7984 */ /* 0x000ea40000000a00 */
[----:B------:R-:W-:Y:S02]  /*10a0*/  ISETP.GE.AND P1, PT, R28, -0xc, PT ;  /* 0xfffffff41c00780c */ /* 0x000fe40003f26270 */
[----:B------:R-:W3:Y:S04]  /*10b0*/  LDS.64 R10, [R24+0x8] ;  /* 0x00000800180a7984 */ /* 0x000ee80000000a00 */
[----:B------:R-:W4:Y:S04]  /*10c0*/  LDS.64 R12, [R24+0x10] ;  /* 0x00001000180c7984 */ /* 0x000f280000000a00 */
[----:B-----5:R-:W0:Y:S04]  /*10d0*/  LDS.64 R16, [R24+0x18] ;  /* 0x0000180018107984 */ /* 0x020e280000000a00 */
[----:B------:R-:W0:Y:S04]  /*10e0*/  LDS.64 R18, [R24+0x20] ;  /* 0x0000200018127984 */ /* 0x000e280000000a00 */
[----:B------:R-:W0:Y:S04]  /*10f0*/  LDS.64 R20, [R24+0x28] ;  /* 0x0000280018147984 */ /* 0x000e280000000a00 */
[----:B------:R1:W0:Y:S02]  /*1100*/  LDS.64 R22, [R24+0x30] ;  /* 0x0000300018167984 */ /* 0x0002240000000a00 */
[----:B-1----:R-:W-:-:S02]  /*1110*/  IADD3 R24, PT, PT, R24, 0x40, RZ ;  /* 0x0000004018187810 */ /* 0x002fc40007ffe0ff */
[----:B------:R1:W-:Y:S04]  /*1120*/  STG.E desc[UR8][R14.64+0x4], R9 ;  /* 0x000004090e007986 */ /* 0x0003e8000c101908 */
[----:B------:R3:W-:Y:S04]  /*1130*/  STG.E desc[UR8][R14.64], R8 ;  /* 0x000000080e007986 */ /* 0x0007e8000c101908 */
[----:B--2---:R2:W-:Y:S01]  /*1140*/  STG.E desc[UR8][R14.64+-0x4], R27 ;  /* 0xfffffc1b0e007986 */ /* 0x0045e2000c101908 */
[----:B-1----:R-:W-:-:S03]  /*1150*/  VIADD R9, R29, 0x4 ;  /* 0x000000041d097836 */ /* 0x002fc60000000000 */
[----:B------:R1:W-:Y:S01]  /*1160*/  STG.E desc[UR8][R14.64+-0x8], R26 ;  /* 0xfffff81a0e007986 */ /* 0x0003e2000c101908 */
[----:B---3--:R-:W-:Y:S01]  /*1170*/  IMAD.WIDE R8, R9, 0x4, R6 ;  /* 0x0000000409087825 */ /* 0x008fe200078e0206 */
[----:B--2---:R-:W-:-:S04]  /*1180*/  IADD3 R27, PT, PT, R29, 0x8, RZ ;  /* 0x000000081d1b7810 */ /* 0x004fc80007ffe0ff */
[----:B------:R2:W-:Y:S01]  /*1190*/  STG.E desc[UR8][R8.64+-0x4], R11 ;  /* 0xfffffc0b08007986 */ /* 0x0005e2000c101908 */
[----:B-1----:R-:W-:-:S03]  /*11a0*/  IMAD.WIDE R26, R27, 0x4, R6 ;  /* 0x000000041b1a7825 */ /* 0x002fc600078e0206 */
[----:B------:R1:W-:Y:S04]  /*11b0*/  STG.E desc[UR8][R8.64+-0x8], R10 ;  /* 0xfffff80a08007986 */ /* 0x0003e8000c101908 */
[----:B----4-:R1:W-:Y:S01]  /*11c0*/  STG.E desc[UR8][R8.64], R12 ;  /* 0x0000000c08007986 */ /* 0x0103e2000c101908 */
[----:B--2---:R-:W-:-:S03]  /*11d0*/  VIADD R11, R29, 0xc ;  /* 0x0000000c1d0b7836 */ /* 0x004fc60000000000 */
[----:B------:R1:W-:Y:S01]  /*11e0*/  STG.E desc[UR8][R8.64+0x4], R13 ;  /* 0x0000040d08007986 */ /* 0x0003e2000c101908 */
[----:B------:R-:W-:Y:S02]  /*11f0*/  VIADD R29, R29, 0x10 ;  /* 0x000000101d1d7836 */ /* 0x000fe40000000000 */
[----:B------:R-:W-:Y:S01]  /*1200*/  IMAD.WIDE R14, R11, 0x4, R6 ;  /* 0x000000040b0e7825 */ /* 0x000fe200078e0206 */
[----:B0-----:R1:W-:Y:S04]  /*1210*/  STG.E desc[UR8][R26.64+-0x8], R16 ;  /* 0xfffff8101a007986 */ /* 0x0013e8000c101908 */
        /* <DEDUP_REMOVED lines=8> */
.L_x_51:
[----:B-1----:R-:W-:-:S05]  /*12a0*/  IMAD.MOV R8, RZ, RZ, -R28 ;  /* 0x000000ffff087224 */ /* 0x002fca00078e0a1c */
[----:B------:R-:W-:-:S13]  /*12b0*/  ISETP.GT.AND P1, PT, R8, 0x4, PT ;  /* 0x000000040800780c */ /* 0x000fda0003f24270 */
[----:B------:R-:W-:Y:S05]  /*12c0*/  @!P1 BRA `(.L_x_53) ;  /* 0x00000000004c9947 */ /* 0x000fea0003800000 */
[----:B------:R-:W1:Y:S01]  /*12d0*/  LDS.64 R14, [R24+-0x8] ;  /* 0xfffff800180e7984 */ /* 0x000e620000000a00 */
[C---:B------:R-:W-:Y:S01]  /*12e0*/  IADD3 R17, PT, PT, R29.reuse, 0x4, RZ ;  /* 0x000000041d117810 */ /* 0x040fe20007ffe0ff */
[--C-:B------:R-:W-:Y:S01]  /*12f0*/  IMAD.WIDE R18, R29, 0x4, R6.reuse ;  /* 0x000000041d127825 */ /* 0x100fe200078e0206 */
[----:B------:R-:W-:Y:S01]  /*1300*/  PLOP3.LUT P0, PT, PT, PT, PT, 0x8, 0x80 ;  /* 0x000000000080781c */ /* 0x000fe20003f0e170 */
[----:B------:R-:W2:Y:S01]  /*1310*/  LDS.64 R12, [R24] ;  /* 0x00000000180c7984 */ /* 0x000ea20000000a00 */
[----:B------:R-:W-:Y:S01]  /*1320*/  IADD3 R28, PT, PT, R28, 0x8, RZ ;  /* 0x000000081c1c7810 */ /* 0x000fe20007ffe0ff */
[----:B-----5:R-:W-:Y:S02]  /*1330*/  IMAD.WIDE R16, R17, 0x4, R6 ;  /* 0x0000000411107825 */ /* 0x020fe400078e0206 */
[----:B------:R-:W3:Y:S02]  /*1340*/  LDS.64 R10, [R24+0x8] ;  /* 0x00000800180a7984 */ /* 0x000ee40000000a00 */
[----:B------:R-:W-:-:S02]  /*1350*/  VIADD R29, R29, 0x8 ;  /* 0x000000081d1d7836 */ /* 0x000fc40000000000 */
[----:B------:R4:W0:Y:S02]  /*1360*/  LDS.64 R8, [R24+0x10] ;  /* 0x0000100018087984 */ /* 0x0008240000000a00 */
[----:B----4-:R-:W-:Y:S02]  /*1370*/  IADD3 R24, PT, PT, R24, 0x20, RZ ;  /* 0x0000002018187810 */ /* 0x010fe40007ffe0ff */
[----:B-1----:R1:W-:Y:S04]  /*1380*/  STG.E desc[UR8][R18.64+-0x8], R14 ;  /* 0xfffff80e12007986 */ /* 0x0023e8000c101908 */
[----:B------:R1:W-:Y:S04]  /*1390*/  STG.E desc[UR8][R18.64+-0x4], R15 ;  /* 0xfffffc0f12007986 */ /* 0x0003e8000c101908 */
[----:B--2---:R1:W-:Y:S04]  /*13a0*/  STG.E desc[UR8][R18.64], R12 ;  /* 0x0000000c12007986 */ /* 0x0043e8000c101908 */
[----:B------:R1:W-:Y:S04]  /*13b0*/  STG.E desc[UR8][R18.64+0x4], R13 ;  /* 0x0000040d12007986 */ /* 0x0003e8000c101908 */
[----:B---3--:R1:W-:Y:S04]  /*13c0*/  STG.E desc[UR8][R16.64+-0x8], R10 ;  /* 0xfffff80a10007986 */ /* 0x0083e8000c101908 */
[----:B------:R1:W-:Y:S04]  /*13d0*/  STG.E desc[UR8][R16.64+-0x4], R11 ;  /* 0xfffffc0b10007986 */ /* 0x0003e8000c101908 */
[----:B0-----:R1:W-:Y:S04]  /*13e0*/  STG.E desc[UR8][R16.64], R8 ;  /* 0x0000000810007986 */ /* 0x0013e8000c101908 */
[----:B------:R1:W-:Y:S02]  /*13f0*/  STG.E desc[UR8][R16.64+0x4], R9 ;  /* 0x0000040910007986 */ /* 0x0003e4000c101908 */
.L_x_53:
[----:B------:R-:W-:-:S13]  /*1400*/  ISETP.NE.OR P0, PT, R28, RZ, P0 ;  /* 0x000000ff1c00720c */ /* 0x000fda0000705670 */
[----:B------:R-:W-:Y:S05]  /*1410*/  @!P0 BRA `(.L_x_49) ;  /* 0x0000000000308947 */ /* 0x000fea0003800000 */
.L_x_50:
[----:B-1--4-:R-:W1:Y:S01]  /*1420*/  LDS.64 R10, [R24+-0x8] ;  /* 0xfffff800180a7984 */ /* 0x012e620000000a00 */
[C---:B---3--:R-:W-:Y:S01]  /*1430*/  IMAD.WIDE R8, R29.reuse, 0x4, R6 ;  /* 0x000000041d087825 */ /* 0x048fe200078e0206 */
[----:B------:R-:W-:Y:S02]  /*1440*/  IADD3 R28, PT, PT, R28, 0x4, RZ ;  /* 0x000000041c1c7810 */ /* 0x000fe40007ffe0ff */
[----:B------:R2:W3:Y:S01]  /*1450*/  LDS.64 R12, [R24] ;  /* 0x00000000180c7984 */ /* 0x0004e20000000a00 */
[----:B------:R-:W-:Y:S01]  /*1460*/  VIADD R29, R29, 0x4 ;  /* 0x000000041d1d7836 */ /* 0x000fe20000000000 */
[----:B------:R-:W-:Y:S02]  /*1470*/  ISETP.NE.AND P0, PT, R28, RZ, PT ;  /* 0x000000ff1c00720c */ /* 0x000fe40003f05270 */
[----:B--2---:R-:W-:Y:S01]  /*1480*/  IADD3 R24, PT, PT, R24, 0x10, RZ ;  /* 0x0000001018187810 */ /* 0x004fe20007ffe0ff */
[----:B-1----:R4:W-:Y:S04]  /*1490*/  STG.E desc[UR8][R8.64+-0x8], R10 ;  /* 0xfffff80a08007986 */ /* 0x0029e8000c101908 */
[----:B------:R4:W-:Y:S04]  /*14a0*/  STG.E desc[UR8][R8.64+-0x4], R11 ;  /* 0xfffffc0b08007986 */ /* 0x0009e8000c101908 */
[----:B---3--:R4:W-:Y:S04]  /*14b0*/  STG.E desc[UR8][R8.64], R12 ;  /* 0x0000000c08007986 */ /* 0x0089e8000c101908 */
[----:B------:R4:W-:Y:S01]  /*14c0*/  STG.E desc[UR8][R8.64+0x4], R13 ;  /* 0x0000040d08007986 */ /* 0x0009e2000c101908 */
[----:B------:R-:W-:Y:S05]  /*14d0*/  @P0 BRA `(.L_x_50) ;  /* 0xfffffffc00d00947 */ /* 0x000fea000383ffff */
.L_x_49:
[----:B------:R-:W-:-:S13]  /*14e0*/  ISETP.NE.AND P0, PT, R5, RZ, PT ;  /* 0x000000ff0500720c */ /* 0x000fda0003f05270 */
[----:B------:R-:W-:Y:S05]  /*14f0*/  @!P0 BRA `(.L_x_48) ;  /* 0x0000000000388947 */ /* 0x000fea0003800000 */
[----:B-12---:R-:W1:Y:S01]  /*1500*/  LDC.64 R6, c[0x0][0x390] ;  /* 0x0000e400ff067b82 */ /* 0x006e620000000a00 */
[----:B------:R-:W-:Y:S01]  /*1510*/  IMAD R3, R3, R2, R25 ;  /* 0x0000000203037224 */ /* 0x000fe200078e0219 */
[----:B0-----:R-:W-:Y:S02]  /*1520*/  LEA R0, R25, R0, 0x2 ;  /* 0x0000000019007211 */ /* 0x001fe400078e10ff */
[----:B------:R-:W-:Y:S01]  /*1530*/  IADD3 R5, PT, PT, -R5, RZ, RZ ;  /* 0x000000ff05057210 */ /* 0x000fe20007ffe1ff */
[----:B---34-:R-:W-:Y:S01]  /*1540*/  IMAD.IADD R9, R4, 0x1, R3 ;  /* 0x0000000104097824 */ /* 0x018fe200078e0203 */
[----:B------:R-:W-:-:S07]  /*1550*/  IADD3 R0, PT, PT, R0, UR6, RZ ;  /* 0x0000000600007c10 */ /* 0x000fce000fffe0ff */
.L_x_54:
[----:B0-----:R0:W2:Y:S01]  /*1560*/  LDS R11, [R0] ;  /* 0x00000000000b7984 */ /* 0x0010a20000000800 */
[C---:B-1----:R-:W-:Y:S01]  /*1570*/  IMAD.WIDE R2, R9.reuse, 0x4, R6 ;  /* 0x0000000409027825 */ /* 0x042fe200078e0206 */
[----:B------:R-:W-:-:S03]  /*1580*/  IADD3 R9, PT, PT, R9, 0x1, RZ ;  /* 0x0000000109097810 */ /* 0x000fc60007ffe0ff */
[----:B------:R-:W-:Y:S01]  /*1590*/  VIADD R5, R5, 0x1 ;  /* 0x0000000105057836 */ /* 0x000fe20000000000 */
[----:B0-----:R-:W-:-:S04]  /*15a0*/  IADD3 R0, PT, PT, R0, 0x4, RZ ;  /* 0x0000000400007810 */ /* 0x001fc80007ffe0ff */
[----:B------:R-:W-:Y:S01]  /*15b0*/  ISETP.NE.AND P0, PT, R5, RZ, PT ;  /* 0x000000ff0500720c */ /* 0x000fe20003f05270 */
[----:B--2---:R0:W-:-:S12]  /*15c0*/  STG.E desc[UR8][R2.64], R11 ;  /* 0x0000000b02007986 */ /* 0x0041d8000c101908 */
[----:B------:R-:W-:Y:S05]  /*15d0*/  @P0 BRA `(.L_x_54) ;  /* 0xfffffffc00e00947 */ /* 0x000fea000383ffff */
.L_x_48:
[----:B------:R-:W-:Y:S05]  /*15e0*/  BSYNC.RECONVERGENT B0 ;  /* 0x0000000000007941 */ /* 0x000fea0003800200 */
.L_x_47:
[----:B------:R-:W-:Y:S06]  /*15f0*/  BAR.SYNC.DEFER_BLOCKING 0x0 ;  /* 0x0000000000007b1d */ /* 0x000fec0000010000 */
[----:B------:R-:W-:Y:S05]  /*1600*/  EXIT ;  /* 0x000000000000794d */ /* 0x000fea0003800000 */
.L_x_55:
        /* <DEDUP_REMOVED lines=15> */
.L_x_84:


//--------------------- .text._Z9mult_gpu2ILj32EEvPfS0_S0_i --------------------------
	.section	.text._Z9mult_gpu2ILj32EEvPfS0_S0_i,"ax",@progbits
	.align	128
        .global         _Z9mult_gpu2ILj32EEvPfS0_S0_i
        .type           _Z9mult_gpu2ILj32EEvPfS0_S0_i,@function
        .size           _Z9mult_gpu2ILj32EEvPfS0_S0_i,(.L_x_85 - _Z9mult_gpu2ILj32EEvPfS0_S0_i)
        .other          _Z9mult_gpu2ILj32EEvPfS0_S0_i,@"STO_CUDA_ENTRY STV_DEFAULT"
_Z9mult_gpu2ILj32EEvPfS0_S0_i:
.text._Z9mult_gpu2ILj32EEvPfS0_S0_i:
        /* <DEDUP_REMOVED lines=41> */
.L_x_64:
        /* <DEDUP_REMOVED lines=30> */
.L_x_62:
        /* <DEDUP_REMOVED lines=70> */
.L_x_61:
        /* <DEDUP_REMOVED lines=40> */
.L_x_63:
[----:B------:R-:W-:-:S13]  /*0b50*/  ISETP.NE.OR P0, PT, R7, RZ, P0 ;  /* 0x000000ff0700720c */ /* 0x000fda0000705670 */
[----:B------:R-:W-:Y:S05]  /*0b60*/  @!P0 BRA `(.L_x_59) ;  /* 0x0000000000588947 */ /* 0x000fea0003800000 */
.L_x_60:
        /* <DEDUP_REMOVED lines=22> */
.L_x_59:
        /* <DEDUP_REMOVED lines=19> */
.L_x_58:
[----:B------:R-:W-:Y:S05]  /*0e00*/  BSYNC.RECONVERGENT B0 ;  /* 0x0000000000007941 */ /* 0x000fea0003800200 */
.L_x_57:
[----:B------:R-:W-:Y:S01]  /*0e10*/  UIADD3 UR4, UPT, UPT, UR4, 0x1, URZ ;  /* 0x0000000104047890 */ /* 0x000fe2000fffe0ff */
[----:B------:R-:W-:Y:S05]  /*0e20*/  BAR.SYNC.DEFER_BLOCKING 0x0 ;  /* 0x0000000000007b1d */ /* 0x000fea0000010000 */
[----:B------:R-:W-:-:S13]  /*0e30*/  ISETP.NE.AND P0, PT, R0, UR4, PT ;  /* 0x0000000400007c0c */ /* 0x000fda000bf05270 */
[----:B------:R-:W-:Y:S05]  /*0e40*/  @P0 BRA `(.L_x_64) ;  /* 0xfffffff400100947 */ /* 0x000fea000383ffff */
.L_x_56:
        /* <DEDUP_REMOVED lines=25> */
.L_x_70:
        /* <DEDUP_REMOVED lines=36> */
.L_x_69:
        /* <DEDUP_REMOVED lines=22> */
.L_x_71:
[----:B------:R-:W-:-:S13]  /*1380*/  ISETP.NE.OR P0, PT, R28, RZ, P0 ;  /* 0x000000ff1c00720c */ /* 0x000fda0000705670 */
[----:B------:R-:W-:Y:S05]  /*1390*/  @!P0 BRA `(.L_x_67) ;  /* 0x0000000000308947 */ /* 0x000fea0003800000 */
.L_x_68:
        /* <DEDUP_REMOVED lines=12> */
.L_x_67:
        /* <DEDUP_REMOVED lines=8> */
.L_x_72:
        /* <DEDUP_REMOVED lines=8> */
.L_x_66:
[----:B------:R-:W-:Y:S05]  /*1560*/  BSYNC.RECONVERGENT B0 ;  /* 0x0000000000007941 */ /* 0x000fea0003800200 */
.L_x_65:
[----:B------:R-:W-:Y:S06]  /*1570*/  BAR.SYNC.DEFER_BLOCKING 0x0 ;  /* 0x0000000000007b1d */ /* 0x000fec0000010000 */
[----:B------:R-:W-:Y:S05]  /*1580*/  EXIT ;  /* 0x000000000000794d */ /* 0x000fea0003800000 */
.L_x_73:
        /* <DEDUP_REMOVED lines=15> */
.L_x_85:


//--------------------- .text._Z15MatrixMultGPUv1PfS_S_i --------------------------
	.section	.text._Z15MatrixMultGPUv1PfS_S_i,"ax",@progbits
	.align	128
        .global         _Z15MatrixMultGPUv1PfS_S_i
        .type           _Z15MatrixMultGPUv1PfS_S_i,@function
        .size           _Z15MatrixMultGPUv1PfS_S_i,(.L_x_86 - _Z15MatrixMultGPUv1PfS_S_i)
        .other          _Z15MatrixMultGPUv1PfS_S_i,@"STO_CUDA_ENTRY STV_DEFAULT"
_Z15MatrixMultGPUv1PfS_S_i:
.text._Z15MatrixMultGPUv1PfS_S_i:
[----:B------:R-:W-:Y:S01]  /*0000*/  LDC R1, c[0x0][0x37c] ;  /* 0x0000df00ff017b82 */ /* 0x000fe20000000800 */
[----:B------:R-:W0:Y:S07]  /*0010*/  S2R R3, SR_TID.X ;  /* 0x0000000000037919 */ /* 0x000e2e0000002100 */
[----:B------:R-:W0:Y:S01]  /*0020*/  LDC R0, c[0x0][0x360] ;  /* 0x0000d800ff007b82 */ /* 0x000e220000000800 */
[----:B------:R-:W1:Y:S01]  /*0030*/  LDCU UR20, c[0x0][0x398] ;  /* 0x00007300ff1477ac */ /* 0x000e620008000800 */
[----:B------:R-:W2:Y:S06]  /*0040*/  S2R R2, SR_TID.Y ;  /* 0x0000000000027919 */ /* 0x000eac0000002200 */
[----:B------:R-:W0:Y:S08]  /*0050*/  S2UR UR4, SR_CTAID.X ;  /* 0x00000000000479c3 */ /* 0x000e300000002500 */
[----:B------:R-:W2:Y:S08]  /*0060*/  S2UR UR5, SR_CTAID.Y ;  /* 0x00000000000579c3 */ /* 0x000eb00000002600 */
[----:B------:R-:W2:Y:S01]  /*0070*/  LDC R13, c[0x0][0x364] ;  /* 0x0000d900ff0d7b82 */ /* 0x000ea20000000800 */
[----:B0-----:R-:W-:-:S02]  /*0080*/  IMAD R0, R0, UR4, R3 ;  /* 0x0000000400007c24 */ /* 0x001fc4000f8e0203 */
[----:B--2---:R-:W-:-:S05]  /*0090*/  IMAD R13, R13, UR5, R2 ;  /* 0x000000050d0d7c24 */ /* 0x004fca000f8e0202 */
[----:B------:R-:W-:-:S04]  /*00a0*/  VIMNMX R2, PT, PT, R0, R13, !PT ;  /* 0x0000000d00027248 */ /* 0x000fc80007fe0100 */
[----:B-1----:R-:W-:-:S13]  /*00b0*/  ISETP.GE.AND P0, PT, R2, UR20, PT ;  /* 0x0000001402007c0c */ /* 0x002fda000bf06270 */
[----:B------:R-:W-:Y:S05]  /*00c0*/  @P0 EXIT ;  /* 0x000000000000094d */ /* 0x000fea0003800000 */
[----:B------:R-:W-:Y:S01]  /*00d0*/  UISETP.GE.U32.AND UP0, UPT, UR20, 0x8, UPT ;  /* 0x000000081400788c */ /* 0x000fe2000bf06070 */
[----:B------:R-:W-:Y:S02]  /*00e0*/  HFMA2 R12, -RZ, RZ, 0, 0 ;  /* 0x00000000ff0c7431 */ /* 0x000fe400000001ff */
[----:B------:R-:W-:Y:S01]  /*00f0*/  IMAD R13, R13, UR20, RZ ;  /* 0x000000140d0d7c24 */ /* 0x000fe2000f8e02ff */
[----:B------:R-:W-:Y:S01]  /*0100*/  UMOV UR4, URZ ;  /* 0x000000ff00047c82 */ /* 0x000fe20008000000 */
[----:B------:R-:W0:Y:S04]  /*0110*/  LDCU.64 UR18, c[0x0][0x358] ;  /* 0x00006b00ff1277ac */ /* 0x000e280008000a00 */
[----:B------:R-:W-:Y:S05]  /*0120*/  BRA.U !UP0, `(.L_x_74) ;  /* 0x0000000508047547 */ /* 0x000fea000b800000 */
[----:B------:R-:W1:Y:S01]  /*0130*/  LDCU.128 UR24, c[0x0][0x380] ;  /* 0x00007000ff1877ac */ /* 0x000e620008000c00 */
[----:B------:R-:W-:Y:S02]  /*0140*/  MOV R12, RZ ;  /* 0x000000ff000c7202 */ /* 0x000fe40000000f00 */
[----:B------:R-:W-:Y:S01]  /*0150*/  MOV R14, R0 ;  /* 0x00000000000e7202 */ /* 0x000fe20000000f00 */
[----:B------:R-:W-:-:S04]  /*0160*/  ULOP3.LUT UR4, UR20, 0x7ffffff8, URZ, 0xc0, !UPT ;  /* 0x7ffffff814047892 */ /* 0x000fc8000f8ec0ff */
[----:B------:R-:W-:Y:S01]  /*0170*/  UIADD3 UR5, UPT, UPT, -UR4, URZ, URZ ;  /* 0x000000ff04057290 */ /* 0x000fe2000fffe1ff */
[----:B-1----:R-:W-:Y:S01]  /*0180*/  MOV R2, UR24 ;  /* 0x0000001800027c02 */ /* 0x002fe20008000f00 */
[----:B------:R-:W-:Y:S01]  /*0190*/  UIMAD.WIDE UR6, UR20, 0x8, UR26 ;  /* 0x00000008140678a5 */ /* 0x000fe2000f8e021a */
[----:B------:R-:W-:Y:S01]  /*01a0*/  MOV R3, UR25 ;  /* 0x0000001900037c02 */ /* 0x000fe20008000f00 */
[----:B------:R-:W-:Y:S02]  /*01b0*/  UIMAD.WIDE UR8, UR20, 0xc, UR26 ;  /* 0x0000000c140878a5 */ /* 0x000fe4000f8e021a */
[----:B------:R-:W-:Y:S01]  /*01c0*/  UIMAD.WIDE UR10, UR20, 0x10, UR26 ;  /* 0x00000010140a78a5 */ /* 0x000fe2000f8e021a */
[----:B------:R-:W-:Y:S01]  /*01d0*/  IMAD.WIDE.U32 R2, R13, 0x4, R2 ;  /* 0x000000040d027825 */ /* 0x000fe200078e0002 */
[----:B------:R-:W-:Y:S02]  /*01e0*/  UIMAD.WIDE UR12, UR20, 0x14, UR26 ;  /* 0x00000014140c78a5 */ /* 0x000fe4000f8e021a */
[----:B------:R-:W-:Y:S01]  /*01f0*/  UIMAD.WIDE UR14, UR20, 0x18, UR26 ;  /* 0x00000018140e78a5 */ /* 0x000fe2000f8e021a */
[----:B------:R-:W-:Y:S01]  /*0200*/  IADD3 R2, P0, PT, R2, 0x10, RZ ;  /* 0x0000001002027810 */ /* 0x000fe20007f1e0ff */
[----:B------:R-:W-:-:S03]  /*0210*/  UIMAD.WIDE UR16, UR20, 0x1c, UR26 ;  /* 0x0000001c141078a5 */ /* 0x000fc6000f8e021a */
[----:B------:R-:W-:-:S09]  /*0220*/  IADD3.X R3, PT, PT, RZ, R3, RZ, P0, !PT ;  /* 0x00000003ff037210 */ /* 0x000fd200007fe4ff */
.L_x_75:
[----:B------:R-:W-:Y:S01]  /*0230*/  UIMAD.WIDE UR22, UR20, 0x4, UR26 ;  /* 0x00000004141678a5 */ /* 0x000fe2000f8e021a */
[----:B------:R-:W-:Y:S02]  /*0240*/  IMAD.MOV.U32 R23, RZ, RZ, 0x4 ;  /* 0x00000004ff177424 */ /* 0x000fe400078e00ff */
[----:B------:R-:W-:Y:S01]  /*0250*/  HFMA2 R11, -RZ, RZ, 0, 2.384185791015625e-07 ;  /* 0x00000004ff0b7431 */ /* 0x000fe200000001ff */
[----:B------:R-:W-:Y:S01]  /*0260*/  MOV R25, 0x4 ;  /* 0x0000000400197802 */ /* 0x000fe20000000f00 */
[----:B0-----:R-:W2:Y:S01]  /*0270*/  LDG.E R21, desc[UR18][R2.64+-0x10] ;  /* 0xfffff01202157981 */ /* 0x001ea2000c1e1900 */
[C---:B------:R-:W-:Y:S01]  /*0280*/  IMAD.WIDE R22, R14.reuse, R23, UR26 ;  /* 0x0000001a0e167e25 */ /* 0x040fe2000f8e0217 */
[----:B------:R-:W-:Y:S02]  /*0290*/  MOV R8, UR22 ;  /* 0x0000001600087c02 */ /* 0x000fe40008000f00 */
[----:B------:R-:W-:Y:S01]  /*02a0*/  MOV R9, UR23 ;  /* 0x0000001700097c02 */ /* 0x000fe20008000f00 */
[----:B------:R-:W3:Y:S02]  /*02b0*/  LDG.E R19, desc[UR18][R2.64+-0xc] ;  /* 0xfffff41202137981 */ /* 0x000ee4000c1e1900 */
[----:B------:R-:W-:-:S02]  /*02c0*/  IMAD.WIDE R8, R14, 0x4, R8 ;  /* 0x000000040e087825 */ /* 0x000fc400078e0208 */
[----:B------:R-:W2:Y:S01]  /*02d0*/  LDG.E R22, desc[UR18][R22.64] ;  /* 0x0000001216167981 */ /* 0x000ea2000c1e1900 */
[----:B------:R-:W-:Y:S01]  /*02e0*/  MOV R5, 0x4 ;  /* 0x0000000400057802 */ /* 0x000fe20000000f00 */
[C---:B------:R-:W-:Y:S02]  /*02f0*/  IMAD.WIDE R24, R14.reuse, R25, UR6 ;  /* 0x000000060e187e25 */ /* 0x040fe4000f8e0219 */
[----:B------:R0:W3:Y:S02]  /*0300*/  LDG.E R20, desc[UR18][R8.64] ;  /* 0x0000001208147981 */ /* 0x0000e4000c1e1900 */
[----:B------:R-:W-:Y:S02]  /*0310*/  IMAD.WIDE R10, R14, R11, UR8 ;  /* 0x000000080e0a7e25 */ /* 0x000fe4000f8e020b */
[----:B------:R-:W4:Y:S04]  /*0320*/  LDG.E R18, desc[UR18][R24.64] ;  /* 0x0000001218127981 */ /* 0x000f28000c1e1900 */
[----:B------:R-:W4:Y:S01]  /*0330*/  LDG.E R17, desc[UR18][R2.64+-0x8] ;  /* 0xfffff81202117981 */ /* 0x000f22000c1e1900 */
[----:B0-----:R-:W-:-:S02]  /*0340*/  HFMA2 R9, -RZ, RZ, 0, 2.384185791015625e-07 ;  /* 0x00000004ff097431 */ /* 0x001fc400000001ff */
[----:B------:R-:W-:Y:S01]  /*0350*/  IMAD.MOV.U32 R7, RZ, RZ, 0x4 ;  /* 0x00000004ff077424 */ /* 0x000fe200078e00ff */
[----:B------:R0:W5:Y:S01]  /*0360*/  LDG.E R16, desc[UR18][R10.64] ;  /* 0x000000120a107981 */ /* 0x000162000c1e1900 */
[----:B------:R-:W-:-:S03]  /*0370*/  IMAD.WIDE R4, R14, R5, UR10 ;  /* 0x0000000a0e047e25 */ /* 0x000fc6000f8e0205 */
[----:B------:R-:W5:Y:S01]  /*0380*/  LDG.E R15, desc[UR18][R2.64+-0x4] ;  /* 0xfffffc12020f7981 */ /* 0x000f62000c1e1900 */
[C---:B------:R-:W-:Y:S01]  /*0390*/  IMAD.WIDE R6, R14.reuse, R7, UR12 ;  /* 0x0000000c0e067e25 */ /* 0x040fe2000f8e0207 */
[----:B------:R-:W-:Y:S02]  /*03a0*/  MOV R27, 0x4 ;  /* 0x00000004001b7802 */ /* 0x000fe40000000f00 */
[----:B------:R1:W5:Y:S01]  /*03b0*/  LDG.E R4, desc[UR18][R4.64] ;  /* 0x0000001204047981 */ /* 0x000362000c1e1900 */
[----:B------:R-:W-:-:S03]  /*03c0*/  IMAD.WIDE R8, R14, R9, UR14 ;  /* 0x0000000e0e087e25 */ /* 0x000fc6000f8e0209 */
[----:B------:R-:W5:Y:S01]  /*03d0*/  LDG.E R23, desc[UR18][R2.64] ;  /* 0x0000001202177981 */ /* 0x000f62000c1e1900 */
[----:B0-----:R-:W-:-:S03]  /*03e0*/  IMAD.WIDE R10, R14, R27, UR16 ;  /* 0x000000100e0a7e25 */ /* 0x001fc6000f8e021b */
[----:B------:R-:W5:Y:S04]  /*03f0*/  LDG.E R7, desc[UR18][R6.64] ;  /* 0x0000001206077981 */ /* 0x000f68000c1e1900 */
[----:B------:R-:W5:Y:S04]  /*0400*/  LDG.E R24, desc[UR18][R2.64+0x4] ;  /* 0x0000041202187981 */ /* 0x000f68000c1e1900 */
[----:B------:R-:W5:Y:S04]  /*0410*/  LDG.E R8, desc[UR18][R8.64] ;  /* 0x0000001208087981 */ /* 0x000f68000c1e1900 */
[----:B------:R-:W5:Y:S04]  /*0420*/  LDG.E R25, desc[UR18][R2.64+0x8] ;  /* 0x0000081202197981 */ /* 0x000f68000c1e1900 */
[----:B------:R-:W5:Y:S04]  /*0430*/  LDG.E R10, desc[UR18][R10.64] ;  /* 0x000000120a0a7981 */ /* 0x000f68000c1e1900 */
[----:B------:R0:W5:Y:S01]  /*0440*/  LDG.E R27, desc[UR18][R2.64+0xc] ;  /* 0x00000c12021b7981 */ /* 0x000162000c1e1900 */
[----:B------:R-:W-:-:S04]  /*0450*/  UIADD3 UR5, UPT, UPT, UR5, 0x8, URZ ;  /* 0x0000000805057890 */ /* 0x000fc8000fffe0ff */
[----:B------:R-:W-:Y:S01]  /*0460*/  UISETP.NE.AND UP0, UPT, UR5, URZ, UPT ;  /* 0x000000ff0500728c */ /* 0x000fe2000bf05270 */
[----:B-1----:R-:W-:Y:S02]  /*0470*/  MOV R5, UR20 ;  /* 0x0000001400057c02 */ /* 0x002fe40008000f00 */
[----:B0-----:R-:W-:Y:S02]  /*0480*/  IADD3 R2, P0, PT, R2, 0x20, RZ ;  /* 0x0000002002027810 */ /* 0x001fe40007f1e0ff */
[----:B------:R-:W-:Y:S02]  /*0490*/  LEA R14, R5, R14, 0x3 ;  /* 0x0000000e050e7211 */ /* 0x000fe400078e18ff */
[----:B------:R-:W-:Y:S01]  /*04a0*/  IADD3.X R3, PT, PT, RZ, R3, RZ, P0, !PT ;  /* 0x00000003ff037210 */ /* 0x000fe200007fe4ff */
[----:B--2---:R-:W-:-:S04]  /*04b0*/  FFMA R22, R21, R22, R12 ;  /* 0x0000001615167223 */ /* 0x004fc8000000000c */
[----:B---3--:R-:W-:-:S04]  /*04c0*/  FFMA R20, R19, R20, R22 ;  /* 0x0000001413147223 */ /* 0x008fc80000000016 */
[----:B----4-:R-:W-:-:S04]  /*04d0*/  FFMA R18, R17, R18, R20 ;  /* 0x0000001211127223 */ /* 0x010fc80000000014 */
[----:B-----5:R-:W-:-:S04]  /*04e0*/  FFMA R16, R15, R16, R18 ;  /* 0x000000100f107223 */ /* 0x020fc80000000012 */
[----:B------:R-:W-:-:S04]  /*04f0*/  FFMA R23, R23, R4, R16 ;  /* 0x0000000417177223 */ /* 0x000fc80000000010 */
[----:B------:R-:W-:-:S04]  /*0500*/  FFMA R24, R24, R7, R23 ;  /* 0x0000000718187223 */ /* 0x000fc80000000017 */
[----:B------:R-:W-:-:S04]  /*0510*/  FFMA R8, R25, R8, R24 ;  /* 0x0000000819087223 */ /* 0x000fc80000000018 */
[----:B------:R-:W-:Y:S01]  /*0520*/  FFMA R12, R27, R10, R8 ;  /* 0x0000000a1b0c7223 */ /* 0x000fe20000000008 */
[----:B------:R-:W-:Y:S06]  /*0530*/  BRA.U UP0, `(.L_x_75) ;  /* 0xfffffffd003c7547 */ /* 0x000fec000b83ffff */
.L_x_74:
[----:B------:R-:W-:-:S04]  /*0540*/  ULOP3.LUT UR6, UR20, 0x7, URZ, 0xc0, !UPT ;  /* 0x0000000714067892 */ /* 0x000fc8000f8ec0ff */
[----:B------:R-:W-:-:S09]  /*0550*/  UISETP.NE.AND UP0, UPT, UR6, URZ, UPT ;  /* 0x000000ff0600728c */ /* 0x000fd2000bf05270 */
[----:B------:R-:W-:Y:S05]  /*0560*/  BRA.U !UP0, `(.L_x_76) ;  /* 0x0000000508387547 */ /* 0x000fea000b800000 */
[----:B------:R-:W-:Y:S02]  /*0570*/  UISETP.GE.U32.AND UP0, UPT, UR6, 0x4, UPT ;  /* 0x000000040600788c */ /* 0x000fe4000bf06070 */
[----:B------:R-:W-:-:S04]  /*0580*/  ULOP3.LUT UR5, UR20, 0x3, URZ, 0xc0, !UPT ;  /* 0x0000000314057892 */ /* 0x000fc8000f8ec0ff */
[----:B------:R-:W-:-:S03]  /*0590*/  UISETP.NE.AND UP1, UPT, UR5, URZ, UPT ;  /* 0x000000ff0500728c */ /* 0x000fc6000bf25270 */
[----:B------:R-:W-:Y:S08]  /*05a0*/  BRA.U !UP0, `(.L_x_77) ;  /* 0x00000001087c7547 */ /* 0x000ff0000b800000 */
[----:B------:R-:W1:Y:S01]  /*05b0*/  LDC.64 R6, c[0x0][0x388] ;  /* 0x0000e200ff067b82 */ /* 0x000e620000000a00 */
[----:B------:R-:W2:Y:S01]  /*05c0*/  LDCU.64 UR6, c[0x0][0x380] ;  /* 0x00007000ff0677ac */ /* 0x000ea20008000a00 */
[----:B------:R-:W-:Y:S01]  /*05d0*/  IMAD.U32 R9, RZ, RZ, UR4 ;  /* 0x00000004ff097e24 */ /* 0x000fe2000f8e00ff */
[C---:B------:R-:W-:Y:S02]  /*05e0*/  IADD3 R3, PT, PT, R13.reuse, UR4, RZ ;  /* 0x000000040d037c10 */ /* 0x040fe4000fffe0ff */
[----:B------:R-:W-:Y:S01]  /*05f0*/  IADD3 R10, P0, PT, R13, UR4, RZ ;  /* 0x000000040d0a7c10 */ /* 0x000fe2000ff1e0ff */
[----:B------:R-:W-:Y:S01]  /*0600*/  IMAD R9, R9, UR20, R0 ;  /* 0x0000001409097c24 */ /* 0x000fe2000f8e0200 */
[----:B------:R-:W-:Y:S01]  /*0610*/  MOV R11, UR20 ;  /* 0x00000014000b7c02 */ /* 0x000fe20008000f00 */
[----:B------:R-:W3:Y:S01]  /*0620*/  LDC.64 R4, c[0x0][0x380] ;  /* 0x0000e000ff047b82 */ /* 0x000ee20000000a00 */
[----:B------:R-:W-:Y:S01]  /*0630*/  MOV R15, UR20 ;  /* 0x00000014000f7c02 */ /* 0x000fe20008000f00 */
[----:B-1----:R-:W-:Y:S01]  /*0640*/  IMAD.WIDE R6, R9, 0x4, R6 ;  /* 0x0000000409067825 */ /* 0x002fe200078e0206 */
[----:B------:R-:W-:-:S05]  /*0650*/  MOV R9, UR20 ;  /* 0x0000001400097c02 */ /* 0x000fca0008000f00 */
[----:B------:R-:W-:Y:S02]  /*0660*/  IMAD.WIDE R8, R9, 0x4, R6 ;  /* 0x0000000409087825 */ /* 0x000fe400078e0206 */
[----:B0-----:R-:W4:Y:S02]  /*0670*/  LDG.E R6, desc[UR18][R6.64] ;  /* 0x0000001206067981 */ /* 0x001f24000c1e1900 */
[----:B---3--:R-:W-:Y:S01]  /*0680*/  IMAD.WIDE.U32 R4, R3, 0x4, R4 ;  /* 0x0000000403047825 */ /* 0x008fe200078e0004 */
[----:B------:R-:W-:Y:S01]  /*0690*/  IADD3.X R3, PT, PT, RZ, RZ, RZ, P0, !PT ;  /* 0x000000ffff037210 */ /* 0x000fe200007fe4ff */
[----:B------:R-:W3:Y:S01]  /*06a0*/  LDG.E R17, desc[UR18][R8.64] ;  /* 0x0000001208117981 */ /* 0x000ee2000c1e1900 */
[----:B--2---:R-:W-:-:S03]  /*06b0*/  LEA R2, P0, R10, UR6, 0x2 ;  /* 0x000000060a027c11 */ /* 0x004fc6000f8010ff */
[----:B------:R-:W4:Y:S01]  /*06c0*/  LDG.E R5, desc[UR18][R4.64] ;  /* 0x0000001204057981 */ /* 0x000f22000c1e1900 */
[----:B------:R-:W-:Y:S01]  /*06d0*/  LEA.HI.X R3, R10, UR7, R3, 0x2, P0 ;  /* 0x000000070a037c11 */ /* 0x000fe200080f1403 */
[----:B------:R-:W-:-:S04]  /*06e0*/  IMAD.WIDE R10, R11, 0x4, R8 ;  /* 0x000000040b0a7825 */ /* 0x000fc800078e0208 */
[----:B------:R-:W3:Y:S01]  /*06f0*/  LDG.E R16, desc[UR18][R2.64+0x4] ;  /* 0x0000041202107981 */ /* 0x000ee2000c1e1900 */
[----:B------:R-:W-:-:S03]  /*0700*/  IMAD.WIDE R14, R15, 0x4, R10 ;  /* 0x000000040f0e7825 */ /* 0x000fc600078e020a */
[----:B------:R-:W2:Y:S04]  /*0710*/  LDG.E R19, desc[UR18][R10.64] ;  /* 0x000000120a137981 */ /* 0x000ea8000c1e1900 */
[----:B------:R-:W2:Y:S04]  /*0720*/  LDG.E R18, desc[UR18][R2.64+0x8] ;  /* 0x0000081202127981 */ /* 0x000ea8000c1e1900 */
[----:B------:R-:W5:Y:S04]  /*0730*/  LDG.E R20, desc[UR18][R2.64+0xc] ;  /* 0x00000c1202147981 */ /* 0x000f68000c1e1900 */
[----:B------:R-:W5:Y:S01]  /*0740*/  LDG.E R14, desc[UR18][R14.64] ;  /* 0x000000120e0e7981 */ /* 0x000f62000c1e1900 */
[----:B------:R-:W-:Y:S01]  /*0750*/  UIADD3 UR4, UPT, UPT, UR4, 0x4, URZ ;  /* 0x0000000404047890 */ /* 0x000fe2000fffe0ff */
[----:B----4-:R-:W-:-:S04]  /*0760*/  FFMA R5, R5, R6, R12 ;  /* 0x0000000605057223 */ /* 0x010fc8000000000c */
[----:B---3--:R-:W-:-:S04]  /*0770*/  FFMA R5, R16, R17, R5 ;  /* 0x0000001110057223 */ /* 0x008fc80000000005 */
[----:B--2---:R-:W-:-:S04]  /*0780*/  FFMA R5, R18, R19, R5 ;  /* 0x0000001312057223 */ /* 0x004fc80000000005 */
[----:B-----5:R-:W-:-:S07]  /*0790*/  FFMA R12, R20, R14, R5 ;  /* 0x0000000e140c7223 */ /* 0x020fce0000000005 */
.L_x_77:
[----:B------:R-:W-:Y:S05]  /*07a0*/  BRA.U !UP1, `(.L_x_76) ;  /* 0x0000000109a87547 */ /* 0x000fea000b800000 */
[----:B------:R-:W-:Y:S01]  /*07b0*/  UISETP.NE.AND UP0, UPT, UR5, 0x1, UPT ;  /* 0x000000010500788c */ /* 0x000fe2000bf05270 */
[----:B------:R-:W-:Y:S01]  /*07c0*/  MOV R7, UR4 ;  /* 0x0000000400077c02 */ /* 0x000fe20008000f00 */
[----:B------:R-:W-:Y:S02]  /*07d0*/  ULOP3.LUT UR5, UR20, 0x1, URZ, 0xc0, !UPT ;  /* 0x0000000114057892 */ /* 0x000fe4000f8ec0ff */
[----:B------:R-:W-:Y:S02]  /*07e0*/  MOV R15, UR20 ;  /* 0x00000014000f7c02 */ /* 0x000fe40008000f00 */
[----:B------:R-:W-:Y:S01]  /*07f0*/  UISETP.NE.U32.AND UP1, UPT, UR5, 0x1, UPT ;  /* 0x000000010500788c */ /* 0x000fe2000bf25070 */
[----:B------:R-:W-:-:S04]  /*0800*/  PLOP3.LUT P1, PT, PT, PT, UP0, 0x80, 0x8 ;  /* 0x000000000008781c */ /* 0x000fc80003f2f008 */
[----:B------:R-:W1:Y:S01]  /*0810*/  @UP0 LDCU.128 UR8, c[0x0][0x380] ;  /* 0x00007000ff0807ac */ /* 0x000e620008000c00 */
[----:B------:R-:W-:Y:S01]  /*0820*/  PLOP3.LUT P0, PT, PT, PT, UP1, 0x80, 0x8 ;  /* 0x000000000008781c */ /* 0x000fe20003f0f018 */
[----:B------:R-:W2:Y:S04]  /*0830*/  @UP0 LDCU.64 UR6, c[0x0][0x380] ;  /* 0x00007000ff0607ac */ /* 0x000ea80008000a00 */
[----:B------:R-:W3:Y:S03]  /*0840*/  @!UP1 LDCU.128 UR12, c[0x0][0x380] ;  /* 0x00007000ff0c97ac */ /* 0x000ee60008000c00 */
[C---:B------:R-:W-:Y:S02]  /*0850*/  @P1 IADD3 R3, PT, PT, R13.reuse, UR4, RZ ;  /* 0x000000040d031c10 */ /* 0x040fe4000fffe0ff */
[----:B------:R-:W-:Y:S01]  /*0860*/  @P1 IADD3 R6, P2, PT, R13, UR4, RZ ;  /* 0x000000040d061c10 */ /* 0x000fe2000ff5e0ff */
[----:B------:R-:W-:Y:S01]  /*0870*/  @UP0 UIADD3 UR4, UPT, UPT, UR4, 0x2, URZ ;  /* 0x0000000204040890 */ /* 0x000fe2000fffe0ff */
[----:B-1----:R-:W-:Y:S01]  /*0880*/  MOV R11, UR9 ;  /* 0x00000009000b7c02 */ /* 0x002fe20008000f00 */
[----:B------:R-:W-:Y:S01]  /*0890*/  IMAD.U32 R10, RZ, RZ, UR8 ;  /* 0x00000008ff0a7e24 */ /* 0x000fe2000f8e00ff */
[----:B------:R-:W-:-:S02]  /*08a0*/  MOV R4, UR10 ;  /* 0x0000000a00047c02 */ /* 0x000fc40008000f00 */
[----:B------:R-:W-:Y:S01]  /*08b0*/  MOV R5, UR11 ;  /* 0x0000000b00057c02 */ /* 0x000fe20008000f00 */
[----:B------:R-:W-:-:S04]  /*08c0*/  @P1 IMAD.WIDE.U32 R10, R3, 0x4, R10 ;  /* 0x00000004030a1825 */ /* 0x000fc800078e000a */
[----:B------:R-:W-:Y:S01]  /*08d0*/  @P1 IMAD R3, R7, UR20, R0 ;  /* 0x0000001407031c24 */ /* 0x000fe2000f8e0200 */
[----:B------:R-:W-:Y:S01]  /*08e0*/  @P1 IADD3.X R7, PT, PT, RZ, RZ, RZ, P2, !PT ;  /* 0x000000ffff071210 */ /* 0x000fe200017fe4ff */
[----:B------:R-:W-:Y:S01]  /*08f0*/  IMAD.U32 R19, RZ, RZ, UR4 ;  /* 0x00000004ff137e24 */ /* 0x000fe2000f8e00ff */
[C---:B--2---:R-:W-:Y:S01]  /*0900*/  @P1 LEA R2, P2, R6.reuse, UR6, 0x2 ;  /* 0x0000000606021c11 */ /* 0x044fe2000f8410ff */
[----:B------:R-:W-:Y:S01]  /*0910*/  @P1 IMAD.WIDE R4, R3, 0x4, R4 ;  /* 0x0000000403041825 */ /* 0x000fe200078e0204 */
[----:B------:R-:W-:Y:S01]  /*0920*/  @!P0 IADD3 R17, PT, PT, R13, UR4, RZ ;  /* 0x000000040d118c10 */ /* 0x000fe2000fffe0ff */
[----:B0-----:R-:W2:Y:S01]  /*0930*/  @P1 LDG.E R11, desc[UR18][R10.64] ;  /* 0x000000120a0b1981 */ /* 0x001ea2000c1e1900 */
[----:B------:R-:W-:Y:S01]  /*0940*/  @P1 LEA.HI.X R3, R6, UR7, R7, 0x2, P2 ;  /* 0x0000000706031c11 */ /* 0x000fe200090f1407 */
[----:B------:R-:W-:Y:S01]  /*0950*/  @!P0 IMAD R19, R19, UR20, R0 ;  /* 0x0000001413138c24 */ /* 0x000fe2000f8e0200 */
[----:B---3--:R-:W-:Y:S01]  /*0960*/  MOV R6, UR12 ;  /* 0x0000000c00067c02 */ /* 0x008fe20008000f00 */
[----:B------:R-:W-:Y:S01]  /*0970*/  @P1 IMAD.WIDE R14, R15, 0x4, R4 ;  /* 0x000000040f0e1825 */ /* 0x000fe200078e0204 */
[----:B------:R-:W-:Y:S01]  /*0980*/  MOV R7, UR13 ;  /* 0x0000000d00077c02 */ /* 0x000fe20008000f00 */
[----:B------:R-:W2:Y:S01]  /*0990*/  @P1 LDG.E R4, desc[UR18][R4.64] ;  /* 0x0000001204041981 */ /* 0x000ea2000c1e1900 */
[----:B------:R-:W-:-:S02]  /*09a0*/  MOV R8, UR14 ;  /* 0x0000000e00087c02 */ /* 0x000fc40008000f00 */
[----:B------:R-:W-:Y:S01]  /*09b0*/  MOV R9, UR15 ;  /* 0x0000000f00097c02 */ /* 0x000fe20008000f00 */
[----:B------:R-:W-:Y:S01]  /*09c0*/  @!P0 IMAD.WIDE.U32 R6, R17, 0x4, R6 ;  /* 0x0000000411068825 */ /* 0x000fe200078e0006 */
[----:B------:R-:W3:Y:S03]  /*09d0*/  @P1 LDG.E R14, desc[UR18][R14.64] ;  /* 0x000000120e0e1981 */ /* 0x000ee6000c1e1900 */
[----:B------:R-:W-:Y:S01]  /*09e0*/  @!P0 IMAD.WIDE R8, R19, 0x4, R8 ;  /* 0x0000000413088825 */ /* 0x000fe200078e0208 */
[----:B------:R-:W3:Y:S04]  /*09f0*/  @P1 LDG.E R2, desc[UR18][R2.64+0x4] ;  /* 0x0000041202021981 */ /* 0x000ee8000c1e1900 */
[----:B------:R-:W4:Y:S04]  /*0a00*/  @!P0 LDG.E R7, desc[UR18][R6.64] ;  /* 0x0000001206078981 */ /* 0x000f28000c1e1900 */
[----:B------:R-:W4:Y:S01]  /*0a10*/  @!P0 LDG.E R8, desc[UR18][R8.64] ;  /* 0x0000001208088981 */ /* 0x000f22000c1e1900 */
[----:B--2---:R-:W-:-:S04]  /*0a20*/  @P1 FFMA R11, R11, R4, R12 ;  /* 0x000000040b0b1223 */ /* 0x004fc8000000000c */
[----:B---3--:R-:W-:-:S04]  /*0a30*/  @P1 FFMA R12, R2, R14, R11 ;  /* 0x0000000e020c1223 */ /* 0x008fc8000000000b */
[----:B----4-:R-:W-:-:S07]  /*0a40*/  @!P0 FFMA R12, R7, R8, R12 ;  /* 0x00000008070c8223 */ /* 0x010fce000000000c */
.L_x_76:
[----:B------:R-:W1:Y:S01]  /*0a50*/  LDC.64 R2, c[0x0][0x390] ;  /* 0x0000e400ff027b82 */ /* 0x000e620000000a00 */
[----:B------:R-:W-:-:S05]  /*0a60*/  IADD3 R13, PT, PT, R0, R13, RZ ;  /* 0x0000000d000d7210 */ /* 0x000fca0007ffe0ff */
[----:B-1----:R-:W-:-:S05]  /*0a70*/  IMAD.WIDE R2, R13, 0x4, R2 ;  /* 0x000000040d027825 */ /* 0x002fca00078e0202 */
[----:B0-----:R-:W-:Y:S01]  /*0a80*/  STG.E desc[UR18][R2.64], R12 ;  /* 0x0000000c02007986 */ /* 0x001fe2000c101912 */
[----:B------:R-:W-:Y:S05]  /*0a90*/  EXIT ;  /* 0x000000000000794d */ /* 0x000fea0003800000 */
.L_x_78:
        /* <DEDUP_REMOVED lines=14> */
.L_x_86:


//--------------------- .nv.shared.reserved.0     --------------------------
	.section	.nv.shared.reserved.0,"aw",@nobits
	.weak		__nv_reservedSMEM_offset_0_alias
	.size		__nv_reservedSMEM_offset_0_alias, 0, 64
	.other		__nv_reservedSMEM_offset_0_alias,@"STO_CUDA_RESERVED_SHARED STV_DEFAULT"
__nv_reservedSMEM_offset_0_alias:
	.zero		0
	.zero		64


//--------------------- .nv.shared._Z9mult_gpu4ILj32EEvPfS0_S0_i --------------------------
	.section	.nv.shared._Z9mult_gpu4ILj32EEvPfS0_S0_i,"aw",@nobits
	.sectionflags	@""
	.align	4
.nv.shared._Z9mult_gpu4ILj32EEvPfS0_S0_i:
	.zero		5248


//--------------------- .nv.shared._Z9mult_gpu3ILj64EEvPfS0_S0_i --------------------------
	.section	.nv.shared._Z9mult_gpu3ILj64EEvPfS0_S0_i,"aw",@nobits
	.sectionflags	@""
	.align	4
.nv.shared._Z9mult_gpu3ILj64EEvPfS0_S0_i:
	.zero		17920


//--------------------- .nv.shared._Z9mult_gpu3ILj32EEvPfS0_S0_i --------------------------
	.section	.nv.shared._Z9mult_gpu3ILj32EEvPfS0_S0_i,"aw",@nobits
	.sectionflags	@""
	.align	4
.nv.shared._Z9mult_gpu3ILj32EEvPfS0_S0_i:
	.zero		5376


//--------------------- .nv.shared._Z9mult_gpu2ILj96EEvPfS0_S0_i --------------------------
	.section	.nv.shared._Z9mult_gpu2ILj96EEvPfS0_S0_i,"aw",@nobits
	.sectionflags	@""
	.align	4
.nv.shared._Z9mult_gpu2ILj96EEvPfS0_S0_i:
	.zero		38272


//--------------------- .nv.shared._Z9mult_gpu2ILj64EEvPfS0_S0_i --------------------------
	.section	.nv.shared._Z9mult_gpu2ILj64EEvPfS0_S0_i,"aw",@nobits
	.sectionflags	@""
	.align	4
.nv.shared._Z9mult_gpu2ILj64EEvPfS0_S0_i:
	.zero		17664


//--------------------- .nv.shared._Z9mult_gpu2ILj32EEvPfS0_S0_i --------------------------
	.section	.nv.shared._Z9mult_gpu2ILj32EEvPfS0_S0_i,"aw",@nobits
	.sectionflags	@""
	.align	4
.nv.shared._Z9mult_gpu2ILj32EEvPfS0_S0_i:
	.zero		5248


//--------------------- .nv.constant0._Z9mult_gpu5ILj32EEvPfS0_S0_i --------------------------
	.section	.nv.constant0._Z9mult_gpu5ILj32EEvPfS0_S0_i,"a",@progbits
	.sectionflags	@""
	.align	4
.nv.constant0._Z9mult_gpu5ILj32EEvPfS0_S0_i:
	.zero		924


//--------------------- .nv.constant0._Z9mult_gpu4ILj32EEvPfS0_S0_i --------------------------
	.section	.nv.constant0._Z9mult_gpu4ILj32EEvPfS0_S0_i,"a",@progbits
	.sectionflags	@""
	.align	4
.nv.constant0._Z9mult_gpu4ILj32EEvPfS0_S0_i:
	.zero		924


//--------------------- .nv.constant0._Z9mult_gpu3ILj64EEvPfS0_S0_i --------------------------
	.section	.nv.constant0._Z9mult_gpu3ILj64EEvPfS0_S0_i,"a",@progbits
	.sectionflags	@""
	.align	4
.nv.constant0._Z9mult_gpu3ILj64EEvPfS0_S0_i:
	.zero		924


//--------------------- .nv.constant0._Z9mult_gpu3ILj32EEvPfS0_S0_i --------------------------
	.section	.nv.constant0._Z9mult_gpu3ILj32EEvPfS0_S0_i,"a",@progbits
	.sectionflags	@""
	.align	4
.nv.constant0._Z9mult_gpu3ILj32EEvPfS0_S0_i:
	.zero		924


//--------------------- .nv.constant0._Z9mult_gpu2ILj96EEvPfS0_S0_i --------------------------
	.section	.nv.constant0._Z9mult_gpu2ILj96EEvPfS0_S0_i,"a",@progbits
	.sectionflags	@""
	.align	4
.nv.constant0._Z9mult_gpu2ILj96EEvPfS0_S0_i:
	.zero		924


//--------------------- .nv.constant0._Z9mult_gpu2ILj64EEvPfS0_S0_i --------------------------
	.section	.nv.constant0._Z9mult_gpu2ILj64EEvPfS0_S0_i,"a",@progbits
	.sectionflags	@""
	.align	4
.nv.constant0._Z9mult_gpu2ILj64EEvPfS0_S0_i:
	.zero		924


//--------------------- .nv.constant0._Z9mult_gpu2ILj32EEvPfS0_S0_i --------------------------
	.section	.nv.constant0._Z9mult_gpu2ILj32EEvPfS0_S0_i,"a",@progbits
	.sectionflags	@""
	.align	4
.nv.constant0._Z9mult_gpu2ILj32EEvPfS0_S0_i:
	.zero		924


//--------------------- .nv.constant0._Z15MatrixMultGPUv1PfS_S_i --------------------------
	.section	.nv.constant0._Z15MatrixMultGPUv1PfS_S_i,"a",@progbits
	.sectionflags	@""
	.align	4
.nv.constant0._Z15MatrixMultGPUv1PfS_S_i:
	.zero		924


//--------------------- SYMBOLS --------------------------

	.type		.nv.reservedSmem.offset0,@object
	.size		.nv.reservedSmem.offset0,0x4
	.type		.nv.reservedSmem.cap,@object
	.size		.nv.reservedSmem.cap,0x4
